	.target	sm_90a

	.elftype	@"ET_EXEC"


//--------------------- .note.nv.tkinfo           --------------------------
	.section	.note.nv.tkinfo,"",@"SHT_NOTE"
	.sectionflags	@"SHF_NOTE_NV_TKINFO"
	.tkinfo
        /*0018*/ 	.word	0x00000002
        /*0030*/ 	.string	""
        /*0030*/ 	.string	"ptxas"
        /*0030*/ 	.string	"Cuda compilation tools, release 13.0, V13.0.88"
        /*0030*/ 	.string	"Build cuda_13.0.r13.0/compiler.36424714_0"
        /*0030*/ 	.string	"-arch sm_90a -m 64 "



//--------------------- .note.nv.cuinfo           --------------------------
	.section	.note.nv.cuinfo,"",@"SHT_NOTE"
	.sectionflags	@"SHF_NOTE_NV_CUINFO"
        /*0018*/ 	.short	0x0002
        /*001a*/ 	.short	0x005a
        /*001c*/ 	.short	0x0082
	.zero		2


//--------------------- .nv.info                  --------------------------
	.section	.nv.info,"",@"SHT_CUDA_INFO"
	.align	4


	//----- nvinfo : EIATTR_REGCOUNT
	.align		4
        /*0000*/ 	.byte	0x04, 0x2f
        /*0002*/ 	.short	(.L_15 - .L_14)
	.align		4
.L_14:
        /*0004*/ 	.word	index@(_ZN7cutlass13device_kernelINS_4gemm6kernel13GemmUniversalIN4cute5tupleIJiiiiEEENS1_10collective13CollectiveMmaINS1_34MainloopSm90TmaGmmaWarpSpecializedILi3ENS5_IJNS4_1CILi1EEENSA_ILi2EEESB_EEENS1_35KernelTmaWarpSpecializedCooperativeEEENS5_IJNSA_ILi256EEESG_NSA_ILi128EEEEEEaNS5_IJlSB_lEEEaSJ_NS4_8TiledMMAINS4_8MMA_AtomIJNS4_4SM904GMMA27MMA_64x256x32_S32S8S8_SS_TNEEEENS4_6LayoutINS5_IJSC_SB_SB_EEENS5_IJSB_NSA_ILi0EEESS_EEEEENS5_IJNS4_10UnderscoreESV_SV_EEEEENS4_23SM90_TMA_LOAD_MULTICASTENS4_14ComposedLayoutINS4_7SwizzleILi3ELi4ELi3EEENS4_18smem_ptr_flag_bitsILi8EEENSQ_INS5_IJNSA_ILi8EEESH_EEENS5_IJSH_SB_EEEEEEEvNS4_8identityENS4_13SM90_TMA_LOADES18_vS19_EENS_8epilogue10collective6detail29Sm90TmaWarpSpecializedAdapterINS1D_15DefaultEpilogueIaSJ_SJ_NS1C_6thread17LinearCombinationIaLi1EiiLNS1H_9ScaleType4KindE0ELNS_15FloatRoundStyleE2EaEENS1_15EpilogueDefaultEEEEEvvEEEEvNT_6ParamsE)
        /*0008*/ 	.word	0x000000a8


	//----- nvinfo : EIATTR_FRAME_SIZE
	.align		4
.L_15:
        /*000c*/ 	.byte	0x04, 0x11
        /*000e*/ 	.short	(.L_17 - .L_16)
	.align		4
.L_16:
        /*0010*/ 	.word	index@(_ZN7cutlass13device_kernelINS_4gemm6kernel13GemmUniversalIN4cute5tupleIJiiiiEEENS1_10collective13CollectiveMmaINS1_34MainloopSm90TmaGmmaWarpSpecializedILi3ENS5_IJNS4_1CILi1EEENSA_ILi2EEESB_EEENS1_35KernelTmaWarpSpecializedCooperativeEEENS5_IJNSA_ILi256EEESG_NSA_ILi128EEEEEEaNS5_IJlSB_lEEEaSJ_NS4_8TiledMMAINS4_8MMA_AtomIJNS4_4SM904GMMA27MMA_64x256x32_S32S8S8_SS_TNEEEENS4_6LayoutINS5_IJSC_SB_SB_EEENS5_IJSB_NSA_ILi0EEESS_EEEEENS5_IJNS4_10UnderscoreESV_SV_EEEEENS4_23SM90_TMA_LOAD_MULTICASTENS4_14ComposedLayoutINS4_7SwizzleILi3ELi4ELi3EEENS4_18smem_ptr_flag_bitsILi8EEENSQ_INS5_IJNSA_ILi8EEESH_EEENS5_IJSH_SB_EEEEEEEvNS4_8identityENS4_13SM90_TMA_LOADES18_vS19_EENS_8epilogue10collective6detail29Sm90TmaWarpSpecializedAdapterINS1D_15DefaultEpilogueIaSJ_SJ_NS1C_6thread17LinearCombinationIaLi1EiiLNS1H_9ScaleType4KindE0ELNS_15FloatRoundStyleE2EaEENS1_15EpilogueDefaultEEEEEvvEEEEvNT_6ParamsE)
        /*0014*/ 	.word	0x00000788


	//----- nvinfo : EIATTR_MIN_STACK_SIZE
	.align		4
.L_17:
        /*0018*/ 	.byte	0x04, 0x12
        /*001a*/ 	.short	(.L_19 - .L_18)
	.align		4
.L_18:
        /*001c*/ 	.word	index@(_ZN7cutlass13device_kernelINS_4gemm6kernel13GemmUniversalIN4cute5tupleIJiiiiEEENS1_10collective13CollectiveMmaINS1_34MainloopSm90TmaGmmaWarpSpecializedILi3ENS5_IJNS4_1CILi1EEENSA_ILi2EEESB_EEENS1_35KernelTmaWarpSpecializedCooperativeEEENS5_IJNSA_ILi256EEESG_NSA_ILi128EEEEEEaNS5_IJlSB_lEEEaSJ_NS4_8TiledMMAINS4_8MMA_AtomIJNS4_4SM904GMMA27MMA_64x256x32_S32S8S8_SS_TNEEEENS4_6LayoutINS5_IJSC_SB_SB_EEENS5_IJSB_NSA_ILi0EEESS_EEEEENS5_IJNS4_10UnderscoreESV_SV_EEEEENS4_23SM90_TMA_LOAD_MULTICASTENS4_14ComposedLayoutINS4_7SwizzleILi3ELi4ELi3EEENS4_18smem_ptr_flag_bitsILi8EEENSQ_INS5_IJNSA_ILi8EEESH_EEENS5_IJSH_SB_EEEEEEEvNS4_8identityENS4_13SM90_TMA_LOADES18_vS19_EENS_8epilogue10collective6detail29Sm90TmaWarpSpecializedAdapterINS1D_15DefaultEpilogueIaSJ_SJ_NS1C_6thread17LinearCombinationIaLi1EiiLNS1H_9ScaleType4KindE0ELNS_15FloatRoundStyleE2EaEENS1_15EpilogueDefaultEEEEEvvEEEEvNT_6ParamsE)
        /*0020*/ 	.word	0x00000788
.L_19:


//--------------------- .nv.compat                --------------------------
	.section	.nv.compat,"",@"SHT_CUDA_COMPAT_INFO"
	.align	4
        /*0000*/ 	.byte	0x02, 0x09, 0x01, 0x00, 0x02, 0x02, 0x04, 0x00, 0x02, 0x05, 0x05, 0x00, 0x03, 0x07, 0x01, 0x01
        /*0010*/ 	.byte	0x02, 0x03, 0x01, 0x00, 0x02, 0x06, 0x01, 0x00, 0x04, 0x0b, 0x08, 0x00, 0x00, 0x00, 0x00, 0x00
        /*0020*/ 	.byte	0x00, 0x00, 0x00, 0x00


//--------------------- .nv.info._ZN7cutlass13device_kernelINS_4gemm6kernel13GemmUniversalIN4cute5tupleIJiiiiEEENS1_10collective13CollectiveMmaINS1_34MainloopSm90TmaGmmaWarpSpecializedILi3ENS5_IJNS4_1CILi1EEENSA_ILi2EEESB_EEENS1_35KernelTmaWarpSpecializedCooperativeEEENS5_IJNSA_ILi256EEESG_NSA_ILi128EEEEEEaNS5_IJlSB_lEEEaSJ_NS4_8TiledMMAINS4_8MMA_AtomIJNS4_4SM904GMMA27MMA_64x256x32_S32S8S8_SS_TNEEEENS4_6LayoutINS5_IJSC_SB_SB_EEENS5_IJSB_NSA_ILi0EEESS_EEEEENS5_IJNS4_10UnderscoreESV_SV_EEEEENS4_23SM90_TMA_LOAD_MULTICASTENS4_14ComposedLayoutINS4_7SwizzleILi3ELi4ELi3EEENS4_18smem_ptr_flag_bitsILi8EEENSQ_INS5_IJNSA_ILi8EEESH_EEENS5_IJSH_SB_EEEEEEEvNS4_8identityENS4_13SM90_TMA_LOADES18_vS19_EENS_8epilogue10collective6detail29Sm90TmaWarpSpecializedAdapterINS1D_15DefaultEpilogueIaSJ_SJ_NS1C_6thread17LinearCombinationIaLi1EiiLNS1H_9ScaleType4KindE0ELNS_15FloatRoundStyleE2EaEENS1_15EpilogueDefaultEEEEEvvEEEEvNT_6ParamsE --------------------------
	.section	.nv.info._ZN7cutlass13device_kernelINS_4gemm6kernel13GemmUniversalIN4cute5tupleIJiiiiEEENS1_10collective13CollectiveMmaINS1_34MainloopSm90TmaGmmaWarpSpecializedILi3ENS5_IJNS4_1CILi1EEENSA_ILi2EEESB_EEENS1_35KernelTmaWarpSpecializedCooperativeEEENS5_IJNSA_ILi256EEESG_NSA_ILi128EEEEEEaNS5_IJlSB_lEEEaSJ_NS4_8TiledMMAINS4_8MMA_AtomIJNS4_4SM904GMMA27MMA_64x256x32_S32S8S8_SS_TNEEEENS4_6LayoutINS5_IJSC_SB_SB_EEENS5_IJSB_NSA_ILi0EEESS_EEEEENS5_IJNS4_10UnderscoreESV_SV_EEEEENS4_23SM90_TMA_LOAD_MULTICASTENS4_14ComposedLayoutINS4_7SwizzleILi3ELi4ELi3EEENS4_18smem_ptr_flag_bitsILi8EEENSQ_INS5_IJNSA_ILi8EEESH_EEENS5_IJSH_SB_EEEEEEEvNS4_8identityENS4_13SM90_TMA_LOADES18_vS19_EENS_8epilogue10collective6detail29Sm90TmaWarpSpecializedAdapterINS1D_15DefaultEpilogueIaSJ_SJ_NS1C_6thread17LinearCombinationIaLi1EiiLNS1H_9ScaleType4KindE0ELNS_15FloatRoundStyleE2EaEENS1_15EpilogueDefaultEEEEEvvEEEEvNT_6ParamsE,"",@"SHT_CUDA_INFO"
	.sectionflags	@""
	.align	4


	//----- nvinfo : EIATTR_CUDA_API_VERSION
	.align		4
        /*0000*/ 	.byte	0x04, 0x37
        /*0002*/ 	.short	(.L_21 - .L_20)
.L_20:
        /*0004*/ 	.word	0x00000082


	//----- nvinfo : EIATTR_KPARAM_INFO
	.align		4
.L_21:
        /*0008*/ 	.byte	0x04, 0x17
        /*000a*/ 	.short	(.L_23 - .L_22)
.L_22:
        /*000c*/ 	.word	0x00000000
        /*0010*/ 	.short	0x0000
        /*0012*/ 	.short	0x0070
        /*0014*/ 	.byte	0x00, 0xf0, 0x01, 0x10


	//----- nvinfo : EIATTR_SPARSE_MMA_MASK
	.align		4
.L_23:
        /*0018*/ 	.byte	0x03, 0x50
        /*001a*/ 	.short	0x0000


	//----- nvinfo : EIATTR_MAXREG_COUNT
	.align		4
        /*001c*/ 	.byte	0x03, 0x1b
        /*001e*/ 	.short	0x00a8


	//----- nvinfo : EIATTR_NUM_BARRIERS
	.align		4
        /*0020*/ 	.byte	0x02, 0x4c
        /*0022*/ 	.byte	0x01
	.zero		1


	//----- nvinfo : EIATTR_EXTERNS
	.align		4
        /*0024*/ 	.byte	0x04, 0x0f
        /*0026*/ 	.short	(.L_25 - .L_24)


	//   ....[0]....
	.align		4
.L_24:
        /*0028*/ 	.word	index@(__assertfail)


	//----- nvinfo : EIATTR_ANNOTATIONS
	.align		4
.L_25:
        /*002c*/ 	.byte	0x04, 0x55
        /*002e*/ 	.short	(.L_27 - .L_26)


	//   ....[0]....
.L_26:
        /*0030*/ 	.word	0x00000001
        /*0034*/ 	.byte	0x70, 0x09, 0x00, 0x00, 0x01, 0x00, 0x00, 0x00, 0x80, 0x09, 0x00, 0x00, 0x01, 0x00, 0x00, 0x00
        /* <DEDUP_REMOVED lines=717> */
        /*2d14*/ 	.byte	0x00, 0x7d, 0x01, 0x00, 0x01, 0x00, 0x00, 0x00, 0x20, 0x7d, 0x01, 0x00


	//----- nvinfo : EIATTR_MERCURY_ISA_VERSION
	.align		4
.L_27:
        /*2d20*/ 	.byte	0x03, 0x5f
        /*2d22*/ 	.short	0x0101


	//----- nvinfo : EIATTR_INT_WARP_WIDE_INSTR_OFFSETS
	.align		4
        /*2d24*/ 	.byte	0x04, 0x31
        /*2d26*/ 	.short	(.L_29 - .L_28)


	//   ....[0]....
.L_28:
        /*2d28*/ 	.word	0x00000530


	//   ....[1]....
        /*2d2c*/ 	.word	0x000005e0


	//   ....[2]....
        /*2d30*/ 	.word	0x000006c0


	//----- nvinfo : EIATTR_COOP_GROUP_MASK_REGIDS
	.align		4
.L_29:
        /*2d34*/ 	.byte	0x04, 0x29
        /*2d36*/ 	.short	(.L_31 - .L_30)


	//   ....[0]....
.L_30:
        /*2d38*/ 	.word	0xffffffff


	//   ....[1]....
        /*2d3c*/ 	.word	0xffffffff


	//   ....[2]....
        /*2d40*/ 	.word	0xffffffff


	//   ....[3]....
        /*2d44*/ 	.word	0xffffffff


	//   ....[4]....
        /*2d48*/ 	.word	0xffffffff


	//   ....[5]....
        /*2d4c*/ 	.word	0xffffffff


	//----- nvinfo : EIATTR_COOP_GROUP_INSTR_OFFSETS
	.align		4
.L_31:
        /*2d50*/ 	.byte	0x04, 0x28
        /*2d52*/ 	.short	(.L_33 - .L_32)


	//   ....[0]....
.L_32:
        /*2d54*/ 	.word	0x00000070


	//   ....[1]....
        /*2d58*/ 	.word	0x00000080


	//   ....[2]....
        /*2d5c*/ 	.word	0x000001a0


	//   ....[3]....
        /*2d60*/ 	.word	0x000003a0


	//   ....[4]....
        /*2d64*/ 	.word	0x000007b0


	//   ....[5]....
        /*2d68*/ 	.word	0x00001380


	//----- nvinfo : EIATTR_REG_RECONFIG
	.align		4
.L_33:
        /*2d6c*/ 	.byte	0x01, 0x54
	.zero		2


	//----- nvinfo : EIATTR_SYSCALL_OFFSETS
	.align		4
        /*2d70*/ 	.byte	0x04, 0x46
        /*2d72*/ 	.short	(.L_35 - .L_34)


	//   ....[0]....
.L_34:
        /*2d74*/ 	.word	0x00001540


	//----- nvinfo : EIATTR_MBARRIER_INSTR_OFFSETS
	.align		4
.L_35:
        /*2d78*/ 	.byte	0x04, 0x39
        /*2d7a*/ 	.short	(.L_37 - .L_36)


	//   ....[0]....
.L_36:
        /*2d7c*/ 	.word	0x00000320
        /*2d80*/ 	.word	0x000000ff
        /*2d84*/ 	.word	0x00000000
        /*2d88*/ 	.short	0x0100
        /*2d8a*/ 	.byte	0x08
	.zero		1


	//   ....[1]....
        /*2d8c*/ 	.word	0x00000330
        /*2d90*/ 	.word	0x000000ff
        /*2d94*/ 	.word	0x00000018
        /*2d98*/ 	.short	0x0100
        /*2d9a*/ 	.byte	0x08
	.zero		1


	//   ....[2]....
        /*2d9c*/ 	.word	0x00000340
        /*2da0*/ 	.word	0x000000ff
        /*2da4*/ 	.word	0x00000008
        /*2da8*/ 	.short	0x0100
        /*2daa*/ 	.byte	0x08
	.zero		1


	//   ....[3]....
        /*2dac*/ 	.word	0x00000350
        /*2db0*/ 	.word	0x000000ff
        /*2db4*/ 	.word	0x00000020
        /*2db8*/ 	.short	0x0100
        /*2dba*/ 	.byte	0x08
	.zero		1


	//   ....[4]....
        /*2dbc*/ 	.word	0x00000360
        /*2dc0*/ 	.word	0x000000ff
        /*2dc4*/ 	.word	0x00000010
        /*2dc8*/ 	.short	0x0100
        /*2dca*/ 	.byte	0x08
	.zero		1


	//   ....[5]....
        /*2dcc*/ 	.word	0x00000370
        /*2dd0*/ 	.word	0x000000ff
        /*2dd4*/ 	.word	0x00000028
        /*2dd8*/ 	.short	0x0100
        /*2dda*/ 	.byte	0x08
	.zero		1


	//   ....[6]....
        /*2ddc*/ 	.word	0x00000730
        /*2de0*/ 	.word	0x000000ff
        /*2de4*/ 	.word	0x00000040
        /*2de8*/ 	.short	0x0100
        /*2dea*/ 	.byte	0x07
	.zero		1


	//   ....[7]....
        /*2dec*/ 	.word	0x00000760
        /*2df0*/ 	.word	0x000000ff
        /*2df4*/ 	.word	0x00000048
        /*2df8*/ 	.short	0x0100
        /*2dfa*/ 	.byte	0x07
	.zero		1


	//   ....[8]....
        /*2dfc*/ 	.word	0x00001620
        /*2e00*/ 	.word	0x00000003
        /*2e04*/ 	.word	0x00000000
        /*2e08*/ 	.short	0x010a
        /*2e0a*/ 	.byte	0x3f
	.zero		1


	//   ....[9]....
        /*2e0c*/ 	.word	0x00001660
        /*2e10*/ 	.word	0x00000003
        /*2e14*/ 	.word	0x00000000
        /*2e18*/ 	.short	0x010a
        /*2e1a*/ 	.byte	0x3f
	.zero		1


	//   ....[10]....
        /*2e1c*/ 	.word	0x00004cb0
        /*2e20*/ 	.word	0x00000002
        /*2e24*/ 	.word	0x00000000
        /*2e28*/ 	.short	0x010a
        /*2e2a*/ 	.byte	0x3f
	.zero		1


	//   ....[11]....
        /*2e2c*/ 	.word	0x00004cf0
        /*2e30*/ 	.word	0x00000002
        /*2e34*/ 	.word	0x00000000
        /*2e38*/ 	.short	0x010a
        /*2e3a*/ 	.byte	0x3f
	.zero		1


	//   ....[12]....
        /*2e3c*/ 	.word	0x00008de0
        /*2e40*/ 	.word	0x00000002
        /*2e44*/ 	.word	0x00000000
        /*2e48*/ 	.short	0x0101
        /*2e4a*/ 	.byte	0x3f
	.zero		1


	//   ....[13]....
        /*2e4c*/ 	.word	0x00009010
        /*2e50*/ 	.word	0x00000000
        /*2e54*/ 	.word	0x00000000
        /*2e58*/ 	.short	0x0101
        /*2e5a*/ 	.byte	0x3f
	.zero		1


	//   ....[14]....
        /*2e5c*/ 	.word	0x00017890
        /*2e60*/ 	.word	0x0000000c
        /*2e64*/ 	.word	0x00000018
        /*2e68*/ 	.short	0x010a
        /*2e6a*/ 	.byte	0x3f
	.zero		1


	//   ....[15]....
        /*2e6c*/ 	.word	0x00017c20
        /*2e70*/ 	.word	0x00000002
        /*2e74*/ 	.word	0x00000048
        /*2e78*/ 	.short	0x0101
        /*2e7a*/ 	.byte	0x3f
	.zero		1


	//   ....[16]....
        /*2e7c*/ 	.word	0x00018420
        /*2e80*/ 	.word	0x00000005
        /*2e84*/ 	.word	0x00000000
        /*2e88*/ 	.short	0x010a
        /*2e8a*/ 	.byte	0x3f
	.zero		1


	//   ....[17]....
        /*2e8c*/ 	.word	0x000184b0
        /*2e90*/ 	.word	0x00000007
        /*2e94*/ 	.word	0x00000000
        /*2e98*/ 	.short	0x010a
        /*2e9a*/ 	.byte	0x3f
	.zero		1


	//   ....[18]....
        /*2e9c*/ 	.word	0x00018540
        /*2ea0*/ 	.word	0x00000003
        /*2ea4*/ 	.word	0x00000000
        /*2ea8*/ 	.short	0x010a
        /*2eaa*/ 	.byte	0x3f
	.zero		1


	//   ....[19]....
        /*2eac*/ 	.word	0x000185a0
        /*2eb0*/ 	.word	0x00000003
        /*2eb4*/ 	.word	0x00000000
        /*2eb8*/ 	.short	0x010a
        /*2eba*/ 	.byte	0x3f
	.zero		1


	//   ....[20]....
        /*2ebc*/ 	.word	0x000185f0
        /*2ec0*/ 	.word	0x00000002
        /*2ec4*/ 	.word	0x00000000
        /*2ec8*/ 	.short	0x010a
        /*2eca*/ 	.byte	0x3f
	.zero		1


	//   ....[21]....
        /*2ecc*/ 	.word	0x000186c0
        /*2ed0*/ 	.word	0x0000000c
        /*2ed4*/ 	.word	0x00000018
        /*2ed8*/ 	.short	0x010a
        /*2eda*/ 	.byte	0x3f
	.zero		1


	//   ....[22]....
        /*2edc*/ 	.word	0x00018790
        /*2ee0*/ 	.word	0x00000005
        /*2ee4*/ 	.word	0x00000000
        /*2ee8*/ 	.short	0x010a
        /*2eea*/ 	.byte	0x3f
	.zero		1


	//   ....[23]....
        /*2eec*/ 	.word	0x000187e0
        /*2ef0*/ 	.word	0x00000007
        /*2ef4*/ 	.word	0x00000000
        /*2ef8*/ 	.short	0x010a
        /*2efa*/ 	.byte	0x3f
	.zero		1


	//----- nvinfo : EIATTR_NUM_MBARRIERS
	.align		4
.L_37:
        /*2efc*/ 	.byte	0x03, 0x38
        /*2efe*/ 	.short	0x0008


	//----- nvinfo : EIATTR_EXIT_INSTR_OFFSETS
	.align		4
        /*2f00*/ 	.byte	0x04, 0x1c
        /*2f02*/ 	.short	(.L_39 - .L_38)


	//   ....[0]....
.L_38:
        /*2f04*/ 	.word	0x00000a10


	//   ....[1]....
        /*2f08*/ 	.word	0x000012a0


	//   ....[2]....
        /*2f0c*/ 	.word	0x00016ee0


	//   ....[3]....
        /*2f10*/ 	.word	0x00017500


	//   ....[4]....
        /*2f14*/ 	.word	0x00018590


	//----- nvinfo : EIATTR_MAX_THREADS
	.align		4
.L_39:
        /*2f18*/ 	.byte	0x04, 0x05
        /*2f1a*/ 	.short	(.L_41 - .L_40)
.L_40:
        /*2f1c*/ 	.word	0x00000180
        /*2f20*/ 	.word	0x00000001
        /*2f24*/ 	.word	0x00000001


	//----- nvinfo : EIATTR_CRS_STACK_SIZE
	.align		4
.L_41:
        /*2f28*/ 	.byte	0x04, 0x1e
        /*2f2a*/ 	.short	(.L_43 - .L_42)
.L_42:
        /*2f2c*/ 	.word	0x00000000


	//----- nvinfo : EIATTR_CBANK_PARAM_SIZE
	.align		4
.L_43:
        /*2f30*/ 	.byte	0x03, 0x19
        /*2f32*/ 	.short	0x0470


	//----- nvinfo : EIATTR_PARAM_CBANK
	.align		4
        /*2f34*/ 	.byte	0x04, 0x0a
        /*2f36*/ 	.short	(.L_45 - .L_44)
	.align		4
.L_44:
        /*2f38*/ 	.word	index@(.nv.constant0._ZN7cutlass13device_kernelINS_4gemm6kernel13GemmUniversalIN4cute5tupleIJiiiiEEENS1_10collective13CollectiveMmaINS1_34MainloopSm90TmaGmmaWarpSpecializedILi3ENS5_IJNS4_1CILi1EEENSA_ILi2EEESB_EEENS1_35KernelTmaWarpSpecializedCooperativeEEENS5_IJNSA_ILi256EEESG_NSA_ILi128EEEEEEaNS5_IJlSB_lEEEaSJ_NS4_8TiledMMAINS4_8MMA_AtomIJNS4_4SM904GMMA27MMA_64x256x32_S32S8S8_SS_TNEEEENS4_6LayoutINS5_IJSC_SB_SB_EEENS5_IJSB_NSA_ILi0EEESS_EEEEENS5_IJNS4_10UnderscoreESV_SV_EEEEENS4_23SM90_TMA_LOAD_MULTICASTENS4_14ComposedLayoutINS4_7SwizzleILi3ELi4ELi3EEENS4_18smem_ptr_flag_bitsILi8EEENSQ_INS5_IJNSA_ILi8EEESH_EEENS5_IJSH_SB_EEEEEEEvNS4_8identityENS4_13SM90_TMA_LOADES18_vS19_EENS_8epilogue10collective6detail29Sm90TmaWarpSpecializedAdapterINS1D_15DefaultEpilogueIaSJ_SJ_NS1C_6thread17LinearCombinationIaLi1EiiLNS1H_9ScaleType4KindE0ELNS_15FloatRoundStyleE2EaEENS1_15EpilogueDefaultEEEEEvvEEEEvNT_6ParamsE)
        /*2f3c*/ 	.short	0x0210
        /*2f3e*/ 	.short	0x0470


	//----- nvinfo : EIATTR_SW_WAR
	.align		4
.L_45:
        /*2f40*/ 	.byte	0x04, 0x36
        /*2f42*/ 	.short	(.L_47 - .L_46)
.L_46:
        /*2f44*/ 	.word	0x00000008
.L_47:


//--------------------- .nv.callgraph             --------------------------
	.section	.nv.callgraph,"",@"SHT_CUDA_CALLGRAPH"
	.align	4
	.sectionentsize	8
	.align		4
        /*0000*/ 	.word	0x00000000
	.align		4
        /*0004*/ 	.word	0xffffffff
	.align		4
        /*0008*/ 	.word	index@(_ZN7cutlass13device_kernelINS_4gemm6kernel13GemmUniversalIN4cute5tupleIJiiiiEEENS1_10collective13CollectiveMmaINS1_34MainloopSm90TmaGmmaWarpSpecializedILi3ENS5_IJNS4_1CILi1EEENSA_ILi2EEESB_EEENS1_35KernelTmaWarpSpecializedCooperativeEEENS5_IJNSA_ILi256EEESG_NSA_ILi128EEEEEEaNS5_IJlSB_lEEEaSJ_NS4_8TiledMMAINS4_8MMA_AtomIJNS4_4SM904GMMA27MMA_64x256x32_S32S8S8_SS_TNEEEENS4_6LayoutINS5_IJSC_SB_SB_EEENS5_IJSB_NSA_ILi0EEESS_EEEEENS5_IJNS4_10UnderscoreESV_SV_EEEEENS4_23SM90_TMA_LOAD_MULTICASTENS4_14ComposedLayoutINS4_7SwizzleILi3ELi4ELi3EEENS4_18smem_ptr_flag_bitsILi8EEENSQ_INS5_IJNSA_ILi8EEESH_EEENS5_IJSH_SB_EEEEEEEvNS4_8identityENS4_13SM90_TMA_LOADES18_vS19_EENS_8epilogue10collective6detail29Sm90TmaWarpSpecializedAdapterINS1D_15DefaultEpilogueIaSJ_SJ_NS1C_6thread17LinearCombinationIaLi1EiiLNS1H_9ScaleType4KindE0ELNS_15FloatRoundStyleE2EaEENS1_15EpilogueDefaultEEEEEvvEEEEvNT_6ParamsE)
	.align		4
        /*000c*/ 	.word	index@(__assertfail)
	.align		4
        /*0010*/ 	.word	0x00000000
	.align		4
        /*0014*/ 	.word	0xfffffffe
	.align		4
        /*0018*/ 	.word	0x00000000
	.align		4
        /*001c*/ 	.word	0xfffffffd
	.align		4
        /*0020*/ 	.word	0x00000000
	.align		4
        /*0024*/ 	.word	0xfffffffc


//--------------------- .nv.constant4             --------------------------
	.section	.nv.constant4,"a",@progbits
	.align	8
	.align		8
.nv.constant4:
        /*0000*/ 	.dword	__assertfail
	.align		8
        /*0008*/ 	.dword	__unnamed_1
	.align		8
        /*0010*/ 	.dword	_ZN39_INTERNAL_b9887012_4_k_cu_19402fa6_55344cuda3std3__45__cpo5beginE
	.align		8
        /*0018*/ 	.dword	_ZN39_INTERNAL_b9887012_4_k_cu_19402fa6_55344cuda3std3__45__cpo3endE
	.align		8
        /*0020*/ 	.dword	_ZN39_INTERNAL_b9887012_4_k_cu_19402fa6_55344cuda3std3__45__cpo6cbeginE
	.align		8
        /*0028*/ 	.dword	_ZN39_INTERNAL_b9887012_4_k_cu_19402fa6_55344cuda3std3__45__cpo4cendE
	.align		8
        /*0030*/ 	.dword	_ZN39_INTERNAL_b9887012_4_k_cu_19402fa6_55344cuda3std3__441_GLOBAL__N__b9887012_4_k_cu_19402fa6_55346ignoreE
	.align		8
        /*0038*/ 	.dword	_ZN39_INTERNAL_b9887012_4_k_cu_19402fa6_55344cuda3std3__419piecewise_constructE
	.align		8
        /*0040*/ 	.dword	_ZN39_INTERNAL_b9887012_4_k_cu_19402fa6_55344cuda3std3__48in_placeE
	.align		8
        /*0048*/ 	.dword	_ZN39_INTERNAL_b9887012_4_k_cu_19402fa6_55344cuda3std6ranges3__45__cpo4swapE
	.align		8
        /*0050*/ 	.dword	_ZN39_INTERNAL_b9887012_4_k_cu_19402fa6_55344cuda3std6ranges3__45__cpo9iter_moveE
	.align		8
        /*0058*/ 	.dword	_ZN39_INTERNAL_b9887012_4_k_cu_19402fa6_55344cute7productE
	.align		8
        /*0060*/ 	.dword	_ZN39_INTERNAL_b9887012_4_k_cu_19402fa6_55344cute1_E
	.align		8
        /*0068*/ 	.dword	$str$22
	.align		8
        /*0070*/ 	.dword	$str$23


//--------------------- .text._ZN7cutlass13device_kernelINS_4gemm6kernel13GemmUniversalIN4cute5tupleIJiiiiEEENS1_10collective13CollectiveMmaINS1_34MainloopSm90TmaGmmaWarpSpecializedILi3ENS5_IJNS4_1CILi1EEENSA_ILi2EEESB_EEENS1_35KernelTmaWarpSpecializedCooperativeEEENS5_IJNSA_ILi256EEESG_NSA_ILi128EEEEEEaNS5_IJlSB_lEEEaSJ_NS4_8TiledMMAINS4_8MMA_AtomIJNS4_4SM904GMMA27MMA_64x256x32_S32S8S8_SS_TNEEEENS4_6LayoutINS5_IJSC_SB_SB_EEENS5_IJSB_NSA_ILi0EEESS_EEEEENS5_IJNS4_10UnderscoreESV_SV_EEEEENS4_23SM90_TMA_LOAD_MULTICASTENS4_14ComposedLayoutINS4_7SwizzleILi3ELi4ELi3EEENS4_18smem_ptr_flag_bitsILi8EEENSQ_INS5_IJNSA_ILi8EEESH_EEENS5_IJSH_SB_EEEEEEEvNS4_8identityENS4_13SM90_TMA_LOADES18_vS19_EENS_8epilogue10collective6detail29Sm90TmaWarpSpecializedAdapterINS1D_15DefaultEpilogueIaSJ_SJ_NS1C_6thread17LinearCombinationIaLi1EiiLNS1H_9ScaleType4KindE0ELNS_15FloatRoundStyleE2EaEENS1_15EpilogueDefaultEEEEEvvEEEEvNT_6ParamsE --------------------------
	.section	.text._ZN7cutlass13device_kernelINS_4gemm6kernel13GemmUniversalIN4cute5tupleIJiiiiEEENS1_10collective13CollectiveMmaINS1_34MainloopSm90TmaGmmaWarpSpecializedILi3ENS5_IJNS4_1CILi1EEENSA_ILi2EEESB_EEENS1_35KernelTmaWarpSpecializedCooperativeEEENS5_IJNSA_ILi256EEESG_NSA_ILi128EEEEEEaNS5_IJlSB_lEEEaSJ_NS4_8TiledMMAINS4_8MMA_AtomIJNS4_4SM904GMMA27MMA_64x256x32_S32S8S8_SS_TNEEEENS4_6LayoutINS5_IJSC_SB_SB_EEENS5_IJSB_NSA_ILi0EEESS_EEEEENS5_IJNS4_10UnderscoreESV_SV_EEEEENS4_23SM90_TMA_LOAD_MULTICASTENS4_14ComposedLayoutINS4_7SwizzleILi3ELi4ELi3EEENS4_18smem_ptr_flag_bitsILi8EEENSQ_INS5_IJNSA_ILi8EEESH_EEENS5_IJSH_SB_EEEEEEEvNS4_8identityENS4_13SM90_TMA_LOADES18_vS19_EENS_8epilogue10collective6detail29Sm90TmaWarpSpecializedAdapterINS1D_15DefaultEpilogueIaSJ_SJ_NS1C_6thread17LinearCombinationIaLi1EiiLNS1H_9ScaleType4KindE0ELNS_15FloatRoundStyleE2EaEENS1_15EpilogueDefaultEEEEEvvEEEEvNT_6ParamsE,"ax",@progbits
	.align	128
.text._ZN7cutlass13device_kernelINS_4gemm6kernel13GemmUniversalIN4cute5tupleIJiiiiEEENS1_10collective13CollectiveMmaINS1_34MainloopSm90TmaGmmaWarpSpecializedILi3ENS5_IJNS4_1CILi1EEENSA_ILi2EEESB_EEENS1_35KernelTmaWarpSpecializedCooperativeEEENS5_IJNSA_ILi256EEESG_NSA_ILi128EEEEEEaNS5_IJlSB_lEEEaSJ_NS4_8TiledMMAINS4_8MMA_AtomIJNS4_4SM904GMMA27MMA_64x256x32_S32S8S8_SS_TNEEEENS4_6LayoutINS5_IJSC_SB_SB_EEENS5_IJSB_NSA_ILi0EEESS_EEEEENS5_IJNS4_10UnderscoreESV_SV_EEEEENS4_23SM90_TMA_LOAD_MULTICASTENS4_14ComposedLayoutINS4_7SwizzleILi3ELi4ELi3EEENS4_18smem_ptr_flag_bitsILi8EEENSQ_INS5_IJNSA_ILi8EEESH_EEENS5_IJSH_SB_EEEEEEEvNS4_8identityENS4_13SM90_TMA_LOADES18_vS19_EENS_8epilogue10collective6detail29Sm90TmaWarpSpecializedAdapterINS1D_15DefaultEpilogueIaSJ_SJ_NS1C_6thread17LinearCombinationIaLi1EiiLNS1H_9ScaleType4KindE0ELNS_15FloatRoundStyleE2EaEENS1_15EpilogueDefaultEEEEEvvEEEEvNT_6ParamsE:
        .type           _ZN7cutlass13device_kernelINS_4gemm6kernel13GemmUniversalIN4cute5tupleIJiiiiEEENS1_10collective13CollectiveMmaINS1_34MainloopSm90TmaGmmaWarpSpecializedILi3ENS5_IJNS4_1CILi1EEENSA_ILi2EEESB_EEENS1_35KernelTmaWarpSpecializedCooperativeEEENS5_IJNSA_ILi256EEESG_NSA_ILi128EEEEEEaNS5_IJlSB_lEEEaSJ_NS4_8TiledMMAINS4_8MMA_AtomIJNS4_4SM904GMMA27MMA_64x256x32_S32S8S8_SS_TNEEEENS4_6LayoutINS5_IJSC_SB_SB_EEENS5_IJSB_NSA_ILi0EEESS_EEEEENS5_IJNS4_10UnderscoreESV_SV_EEEEENS4_23SM90_TMA_LOAD_MULTICASTENS4_14ComposedLayoutINS4_7SwizzleILi3ELi4ELi3EEENS4_18smem_ptr_flag_bitsILi8EEENSQ_INS5_IJNSA_ILi8EEESH_EEENS5_IJSH_SB_EEEEEEEvNS4_8identityENS4_13SM90_TMA_LOADES18_vS19_EENS_8epilogue10collective6detail29Sm90TmaWarpSpecializedAdapterINS1D_15DefaultEpilogueIaSJ_SJ_NS1C_6thread17LinearCombinationIaLi1EiiLNS1H_9ScaleType4KindE0ELNS_15FloatRoundStyleE2EaEENS1_15EpilogueDefaultEEEEEvvEEEEvNT_6ParamsE,@function
        .size           _ZN7cutlass13device_kernelINS_4gemm6kernel13GemmUniversalIN4cute5tupleIJiiiiEEENS1_10collective13CollectiveMmaINS1_34MainloopSm90TmaGmmaWarpSpecializedILi3ENS5_IJNS4_1CILi1EEENSA_ILi2EEESB_EEENS1_35KernelTmaWarpSpecializedCooperativeEEENS5_IJNSA_ILi256EEESG_NSA_ILi128EEEEEEaNS5_IJlSB_lEEEaSJ_NS4_8TiledMMAINS4_8MMA_AtomIJNS4_4SM904GMMA27MMA_64x256x32_S32S8S8_SS_TNEEEENS4_6LayoutINS5_IJSC_SB_SB_EEENS5_IJSB_NSA_ILi0EEESS_EEEEENS5_IJNS4_10UnderscoreESV_SV_EEEEENS4_23SM90_TMA_LOAD_MULTICASTENS4_14ComposedLayoutINS4_7SwizzleILi3ELi4ELi3EEENS4_18smem_ptr_flag_bitsILi8EEENSQ_INS5_IJNSA_ILi8EEESH_EEENS5_IJSH_SB_EEEEEEEvNS4_8identityENS4_13SM90_TMA_LOADES18_vS19_EENS_8epilogue10collective6detail29Sm90TmaWarpSpecializedAdapterINS1D_15DefaultEpilogueIaSJ_SJ_NS1C_6thread17LinearCombinationIaLi1EiiLNS1H_9ScaleType4KindE0ELNS_15FloatRoundStyleE2EaEENS1_15EpilogueDefaultEEEEEvvEEEEvNT_6ParamsE,(.L_x_585 - _ZN7cutlass13device_kernelINS_4gemm6kernel13GemmUniversalIN4cute5tupleIJiiiiEEENS1_10collective13CollectiveMmaINS1_34MainloopSm90TmaGmmaWarpSpecializedILi3ENS5_IJNS4_1CILi1EEENSA_ILi2EEESB_EEENS1_35KernelTmaWarpSpecializedCooperativeEEENS5_IJNSA_ILi256EEESG_NSA_ILi128EEEEEEaNS5_IJlSB_lEEEaSJ_NS4_8TiledMMAINS4_8MMA_AtomIJNS4_4SM904GMMA27MMA_64x256x32_S32S8S8_SS_TNEEEENS4_6LayoutINS5_IJSC_SB_SB_EEENS5_IJSB_NSA_ILi0EEESS_EEEEENS5_IJNS4_10UnderscoreESV_SV_EEEEENS4_23SM90_TMA_LOAD_MULTICASTENS4_14ComposedLayoutINS4_7SwizzleILi3ELi4ELi3EEENS4_18smem_ptr_flag_bitsILi8EEENSQ_INS5_IJNSA_ILi8EEESH_EEENS5_IJSH_SB_EEEEEEEvNS4_8identityENS4_13SM90_TMA_LOADES18_vS19_EENS_8epilogue10collective6detail29Sm90TmaWarpSpecializedAdapterINS1D_15DefaultEpilogueIaSJ_SJ_NS1C_6thread17LinearCombinationIaLi1EiiLNS1H_9ScaleType4KindE0ELNS_15FloatRoundStyleE2EaEENS1_15EpilogueDefaultEEEEEvvEEEEvNT_6ParamsE)
        .other          _ZN7cutlass13device_kernelINS_4gemm6kernel13GemmUniversalIN4cute5tupleIJiiiiEEENS1_10collective13CollectiveMmaINS1_34MainloopSm90TmaGmmaWarpSpecializedILi3ENS5_IJNS4_1CILi1EEENSA_ILi2EEESB_EEENS1_35KernelTmaWarpSpecializedCooperativeEEENS5_IJNSA_ILi256EEESG_NSA_ILi128EEEEEEaNS5_IJlSB_lEEEaSJ_NS4_8TiledMMAINS4_8MMA_AtomIJNS4_4SM904GMMA27MMA_64x256x32_S32S8S8_SS_TNEEEENS4_6LayoutINS5_IJSC_SB_SB_EEENS5_IJSB_NSA_ILi0EEESS_EEEEENS5_IJNS4_10UnderscoreESV_SV_EEEEENS4_23SM90_TMA_LOAD_MULTICASTENS4_14ComposedLayoutINS4_7SwizzleILi3ELi4ELi3EEENS4_18smem_ptr_flag_bitsILi8EEENSQ_INS5_IJNSA_ILi8EEESH_EEENS5_IJSH_SB_EEEEEEEvNS4_8identityENS4_13SM90_TMA_LOADES18_vS19_EENS_8epilogue10collective6detail29Sm90TmaWarpSpecializedAdapterINS1D_15DefaultEpilogueIaSJ_SJ_NS1C_6thread17LinearCombinationIaLi1EiiLNS1H_9ScaleType4KindE0ELNS_15FloatRoundStyleE2EaEENS1_15EpilogueDefaultEEEEEvvEEEEvNT_6ParamsE,@"STO_CUDA_ENTRY STV_DEFAULT"
_ZN7cutlass13device_kernelINS_4gemm6kernel13GemmUniversalIN4cute5tupleIJiiiiEEENS1_10collective13CollectiveMmaINS1_34MainloopSm90TmaGmmaWarpSpecializedILi3ENS5_IJNS4_1CILi1EEENSA_ILi2EEESB_EEENS1_35KernelTmaWarpSpecializedCooperativeEEENS5_IJNSA_ILi256EEESG_NSA_ILi128EEEEEEaNS5_IJlSB_lEEEaSJ_NS4_8TiledMMAINS4_8MMA_AtomIJNS4_4SM904GMMA27MMA_64x256x32_S32S8S8_SS_TNEEEENS4_6LayoutINS5_IJSC_SB_SB_EEENS5_IJSB_NSA_ILi0EEESS_EEEEENS5_IJNS4_10UnderscoreESV_SV_EEEEENS4_23SM90_TMA_LOAD_MULTICASTENS4_14ComposedLayoutINS4_7SwizzleILi3ELi4ELi3EEENS4_18smem_ptr_flag_bitsILi8EEENSQ_INS5_IJNSA_ILi8EEESH_EEENS5_IJSH_SB_EEEEEEEvNS4_8identityENS4_13SM90_TMA_LOADES18_vS19_EENS_8epilogue10collective6detail29Sm90TmaWarpSpecializedAdapterINS1D_15DefaultEpilogueIaSJ_SJ_NS1C_6thread17LinearCombinationIaLi1EiiLNS1H_9ScaleType4KindE0ELNS_15FloatRoundStyleE2EaEENS1_15EpilogueDefaultEEEEEvvEEEEvNT_6ParamsE:
[----:B------:R-:W0:Y:S02]  /*0000*/  LDC R1, c[0x0][0x28] ;  /* 0x00000a00ff017b82 */ /* 0x000e240000000800 */
[----:B0-----:R-:W-:Y:S01]  /*0010*/  VIADD R1, R1, 0xfffff878 ;  /* 0xfffff87801017836 */ /* 0x001fe20000000000 */
[----:B------:R-:W0:Y:S01]  /*0020*/  S2R R5, SR_TID.X ;  /* 0x0000000000057919 */ /* 0x000e220000002100 */
[----:B------:R-:W-:Y:S01]  /*0030*/  ELECT P0, URZ, PT ;  /* 0x00000000003f782f */ /* 0x000fe20003800000 */
[----:B------:R-:W-:Y:S01]  /*0040*/  BSSY B0, `(.L_x_0) ;  /* 0x0000015000007945 */ /* 0x000fe20003800000 */
[--C-:B0-----:R-:W-:Y:S02]  /*0050*/  SHF.R.U32.HI R0, RZ, 0x5, R5.reuse ;  /* 0x00000005ff007819 */ /* 0x101fe40000011605 */
[----:B------:R-:W-:-:S03]  /*0060*/  SHF.R.U32.HI R2, RZ, 0x7, R5 ;  /* 0x00000007ff027819 */ /* 0x000fc60000011605 */
[----:B------:R-:W0:Y:S04]  /*0070*/  SHFL.IDX PT, R3, R0, RZ, 0x1f ;  /* 0x00001fff00037589 */ /* 0x000e2800000e0000 */
[----:B------:R-:W1:Y:S01]  /*0080*/  SHFL.IDX PT, R2, R2, RZ, 0x1f ;  /* 0x00001fff02027589 */ /* 0x000e6200000e0000 */
[----:B0-----:R-:W-:Y:S02]  /*0090*/  R2UR UR9, R3 ;  /* 0x00000000030972ca */ /* 0x001fe400000e0000 */
[----:B-1----:R-:W-:-:S11]  /*00a0*/  R2UR UR5, R2 ;  /* 0x00000000020572ca */ /* 0x002fd600000e0000 */
[----:B------:R-:W-:Y:S02]  /*00b0*/  USHF.R.S32.HI UR4, URZ, 0x1f, UR9 ;  /* 0x0000001f3f047899 */ /* 0x000fe40008011409 */
[----:B------:R-:W-:Y:S02]  /*00c0*/  ISETP.NE.OR P0, PT, RZ, UR9, !P0 ;  /* 0x00000009ff007c0c */ /* 0x000fe4000c705670 */
[----:B------:R-:W-:-:S04]  /*00d0*/  ULEA.HI UR4, UR4, UR9, URZ, 0x2 ;  /* 0x0000000904047291 */ /* 0x000fc8000f8f103f */
[----:B------:R-:W-:-:S04]  /*00e0*/  ULOP3.LUT UR4, UR4, 0xfffffffc, URZ, 0xc0, !UPT ;  /* 0xfffffffc04047892 */ /* 0x000fc8000f8ec03f */
[----:B------:R-:W-:-:S03]  /*00f0*/  UIADD3 UR9, UR9, -UR4, URZ ;  /* 0x8000000409097290 */ /* 0x000fc6000fffe03f */
[----:B------:R-:W-:Y:S09]  /*0100*/  @P0 BRA `(.L_x_1) ;  /* 0x0000000000200947 */ /* 0x000ff20003800000 */
[----:B------:R-:W-:Y:S02]  /*0110*/  ULDC.64 UR6, c[0x0][0x198] ;  /* 0x0000660000067ab9 */ /* 0x000fe40000000a00 */
[----:B------:R-:W-:Y:S02]  /*0120*/  UIADD3 UR10, UP0, UR6, 0xf0, URZ ;  /* 0x000000f0060a7890 */ /* 0x000fe4000ff1e03f */
[----:B------:R-:W-:Y:S02]  /*0130*/  UIADD3 UR6, UP1, UR6, 0x1f0, URZ ;  /* 0x000001f006067890 */ /* 0x000fe4000ff3e03f */
[----:B------:R-:W-:Y:S02]  /*0140*/  UIADD3.X UR11, URZ, UR7, URZ, UP0, !UPT ;  /* 0x000000073f0b7290 */ /* 0x000fe400087fe43f */
[----:B------:R-:W-:-:S07]  /*0150*/  UIADD3.X UR7, URZ, UR7, URZ, UP1, !UPT ;  /* 0x000000073f077290 */ /* 0x000fce0008ffe43f */
[----:B------:R0:W-:Y:S02]  /*0160*/  UTMACCTL.PF [UR10] ;  /* 0x000000000a0079b9 */ /* 0x0001e40008040000 */
[----:B------:R0:W-:Y:S02]  /*0170*/  UTMACCTL.PF [UR6] ;  /* 0x00000000060079b9 */ /* 0x0001e40008040000 */
[----:B0-----:R-:W-:Y:S01]  /*0180*/  NOP ;  /* 0x0000000000007918 */ /* 0x001fe20000000000 */
.L_x_1:
[----:B------:R-:W-:Y:S05]  /*0190*/  BSYNC B0 ;  /* 0x0000000000007941 */ /* 0x000fea0003800000 */
.L_x_0:
[----:B------:R-:W0:Y:S01]  /*01a0*/  SHFL.IDX PT, R2, R0, RZ, 0x1f ;  /* 0x00001fff00027589 */ /* 0x000e2200000e0000 */
[----:B------:R-:W-:Y:S01]  /*01b0*/  UISETP.NE.AND UP0, UPT, UR9, 0x3, UPT ;  /* 0x000000030900788c */ /* 0x000fe2000bf05270 */
[----:B------:R-:W-:Y:S01]  /*01c0*/  ISETP.NE.AND P2, PT, RZ, UR5, PT ;  /* 0x00000005ff007c0c */ /* 0x000fe2000bf45270 */
[----:B------:R-:W-:Y:S02]  /*01d0*/  UIADD3 UR16, UR5, -0x1, URZ ;  /* 0xffffffff05107890 */ /* 0x000fe4000fffe03f */
[----:B------:R-:W-:Y:S02]  /*01e0*/  UISETP.EQ.OR UP0, UPT, UR9, URZ, !UP0 ;  /* 0x0000003f0900728c */ /* 0x000fe4000c702670 */
[----:B------:R-:W-:Y:S02]  /*01f0*/  UISETP.GE.U32.AND UP1, UPT, UR16, 0x2, UPT ;  /* 0x000000021000788c */ /* 0x000fe4000bf26070 */
[----:B------:R-:W-:-:S04]  /*0200*/  UISETP.EQ.AND UP0, UPT, UR5, URZ, UP0 ;  /* 0x0000003f0500728c */ /* 0x000fc80008702270 */
[----:B------:R-:W-:-:S04]  /*0210*/  USEL UR40, URZ, 0x1, !UP0 ;  /* 0x000000013f287887 */ /* 0x000fc8000c000000 */
[----:B------:R-:W-:Y:S01]  /*0220*/  USEL UR40, UR40, 0x2, UP1 ;  /* 0x0000000228287887 */ /* 0x000fe20008800000 */
[----:B0-----:R-:W-:-:S13]  /*0230*/  ISETP.NE.AND P0, PT, R2, RZ, PT ;  /* 0x000000ff0200720c */ /* 0x001fda0003f05270 */
[----:B------:R-:W-:Y:S05]  /*0240*/  @P0 BRA `(.L_x_2) ;  /* 0x0000000000500947 */ /* 0x000fea0003800000 */
[----:B------:R-:W0:Y:S01]  /*0250*/  S2UR UR8, SR_CgaCtaId ;  /* 0x00000000000879c3 */ /* 0x000e220000008800 */
[----:B------:R-:W-:Y:S01]  /*0260*/  UMOV UR4, 0x400 ;  /* 0x0000040000047882 */ /* 0x000fe20000000000 */
[----:B------:R-:W-:Y:S01]  /*0270*/  UMOV UR5, 0x1 ;  /* 0x0000000100057882 */ /* 0x000fe20000000000 */
[----:B------:R-:W-:Y:S01]  /*0280*/  UMOV UR6, 0x4 ;  /* 0x0000000400067882 */ /* 0x000fe20000000000 */
[----:B------:R-:W-:Y:S01]  /*0290*/  ELECT P0, URZ, PT ;  /* 0x00000000003f782f */ /* 0x000fe20003800000 */
[----:B------:R-:W-:-:S04]  /*02a0*/  UIADD3 UR6, -UR6, 0x100000, URZ ;  /* 0x0010000006067890 */ /* 0x000fc8000fffe13f */
[----:B------:R-:W-:Y:S02]  /*02b0*/  USHF.L.U32 UR7, UR6, 0xb, URZ ;  /* 0x0000000b06077899 */ /* 0x000fe4000800063f */
[----:B------:R-:W-:Y:S02]  /*02c0*/  USHF.L.U32 UR6, UR6, 0x1, URZ ;  /* 0x0000000106067899 */ /* 0x000fe4000800063f */
[----:B0-----:R-:W-:Y:S02]  /*02d0*/  ULEA UR8, UR8, UR4, 0x18 ;  /* 0x0000000408087291 */ /* 0x001fe4000f8ec03f */
[----:B------:R-:W-:-:S04]  /*02e0*/  UIADD3 UR4, -UR5, 0x100000, URZ ;  /* 0x0010000005047890 */ /* 0x000fc8000fffe13f */
[----:B------:R-:W-:Y:S02]  /*02f0*/  USHF.L.U32 UR5, UR4, 0xb, URZ ;  /* 0x0000000b04057899 */ /* 0x000fe4000800063f */
[----:B------:R-:W-:Y:S01]  /*0300*/  USHF.L.U32 UR4, UR4, 0x1, URZ ;  /* 0x0000000104047899 */ /* 0x000fe2000800063f */
[----:B------:R-:W0:Y:S11]  /*0310*/  FENCE.VIEW.ASYNC.S ;  /* 0x00000000000073c6 */ /* 0x000e360000000000 */
[----:B0-----:R0:W1:Y:S01]  /*0320*/  SYNCS.EXCH.64 URZ, [UR8], UR4 ;  /* 0x00000004083f75b2 */ /* 0x0010620008000100 */
[----:B------:R0:W2:Y:S01]  /*0330*/  SYNCS.EXCH.64 URZ, [UR8+0x18], UR6 ;  /* 0x00001806083f75b2 */ /* 0x0000a20008000100 */
[----:B------:R0:W3:Y:S01]  /*0340*/  SYNCS.EXCH.64 URZ, [UR8+0x8], UR4 ;  /* 0x00000804083f75b2 */ /* 0x0000e20008000100 */
[----:B------:R0:W4:Y:S01]  /*0350*/  SYNCS.EXCH.64 URZ, [UR8+0x20], UR6 ;  /* 0x00002006083f75b2 */ /* 0x0001220008000100 */
[----:B------:R0:W0:Y:S01]  /*0360*/  SYNCS.EXCH.64 URZ, [UR8+0x10], UR4 ;  /* 0x00001004083f75b2 */ /* 0x0000220008000100 */
[----:B------:R0:W0:Y:S01]  /*0370*/  SYNCS.EXCH.64 URZ, [UR8+0x28], UR6 ;  /* 0x00002806083f75b2 */ /* 0x0000220008000100 */
[----:B------:R-:W-:Y:S01]  /*0380*/  NOP ;  /* 0x0000000000007918 */ /* 0x000fe20000000000 */
.L_x_2:
[----:B------:R-:W5:Y:S01]  /*0390*/  S2UR UR10, SR_CTAID.Y ;  /* 0x00000000000a79c3 */ /* 0x000f620000002600 */
[----:B------:R-:W1:Y:S01]  /*03a0*/  SHFL.IDX PT, R0, R0, RZ, 0x1f ;  /* 0x00001fff00007589 */ /* 0x000e6200000e0000 */
[----:B------:R-:W-:Y:S02]  /*03b0*/  SHF.R.S32.HI R3, RZ, 0x1f, R5 ;  /* 0x0000001fff037819 */ /* 0x000fe40000011405 */
[----:B------:R-:W-:Y:S02]  /*03c0*/  ELECT P0, URZ, PT ;  /* 0x00000000003f782f */ /* 0x000fe40003800000 */
[----:B------:R-:W-:Y:S01]  /*03d0*/  SHF.R.S32.HI R7, RZ, 0x1f, R2 ;  /* 0x0000001fff077819 */ /* 0x000fe20000011402 */
[----:B0-----:R-:W-:Y:S01]  /*03e0*/  ULDC UR4, c[0x0][0x154] ;  /* 0x0000550000047ab9 */ /* 0x001fe20000000800 */
[----:B------:R-:W-:Y:S01]  /*03f0*/  LEA.HI R3, R3, R5, RZ, 0x7 ;  /* 0x0000000503037211 */ /* 0x000fe200078f38ff */
[----:B------:R-:W-:Y:S01]  /*0400*/  ULDC UR11, c[0x0][0x148] ;  /* 0x00005200000b7ab9 */ /* 0x000fe20000000800 */
[----:B------:R-:W0:Y:S01]  /*0410*/  S2UR UR13, SR_CTAID.X ;  /* 0x00000000000d79c3 */ /* 0x000e220000002500 */
[----:B------:R-:W-:Y:S01]  /*0420*/  LEA.HI R7, R7, R2, RZ, 0x2 ;  /* 0x0000000207077211 */ /* 0x000fe200078f10ff */
[----:B------:R-:W-:Y:S01]  /*0430*/  NOP ;  /* 0x0000000000007918 */ /* 0x000fe20000000000 */
[----:B------:R-:W-:Y:S01]  /*0440*/  LOP3.LUT R3, R3, 0xffffff80, RZ, 0xc0, !PT ;  /* 0xffffff8003037812 */ /* 0x000fe200078ec0ff */
[----:B------:R-:W-:Y:S01]  /*0450*/  NOP ;  /* 0x0000000000007918 */ /* 0x000fe20000000000 */
[----:B------:R-:W-:-:S03]  /*0460*/  LOP3.LUT R7, R7, 0x3ffffffc, RZ, 0xc0, !PT ;  /* 0x3ffffffc07077812 */ /* 0x000fc600078ec0ff */
[----:B------:R-:W-:Y:S02]  /*0470*/  IMAD.IADD R3, R5, 0x1, -R3 ;  /* 0x0000000105037824 */ /* 0x000fe400078e0a03 */
[----:B------:R-:W-:Y:S01]  /*0480*/  IMAD.IADD R2, R2, 0x1, -R7 ;  /* 0x0000000102027824 */ /* 0x000fe200078e0a07 */
[----:B-----5:R-:W-:Y:S02]  /*0490*/  I2FP.F32.U32 R4, UR10 ;  /* 0x0000000a00047c45 */ /* 0x020fe40008201000 */
[----:B-1----:R-:W-:Y:S02]  /*04a0*/  ISETP.NE.OR P0, PT, R0, RZ, !P0 ;  /* 0x000000ff0000720c */ /* 0x002fe40004705670 */
[----:B------:R-:W-:Y:S01]  /*04b0*/  SHF.R.S32.HI R0, RZ, 0x1f, R3 ;  /* 0x0000001fff007819 */ /* 0x000fe20000011403 */
[----:B------:R-:W-:Y:S01]  /*04c0*/  FMUL R8, R4, UR4 ;  /* 0x0000000404087c20 */ /* 0x000fe20008400000 */
[----:B------:R-:W-:Y:S01]  /*04d0*/  ULDC UR4, c[0x0][0x150] ;  /* 0x0000540000047ab9 */ /* 0x000fe20000000800 */
[----:B0-----:R-:W-:-:S02]  /*04e0*/  I2FP.F32.U32 R4, UR13 ;  /* 0x0000000d00047c45 */ /* 0x001fc40008201000 */
[----:B------:R-:W-:Y:S02]  /*04f0*/  LEA.HI R0, R0, R3, RZ, 0x3 ;  /* 0x0000000300007211 */ /* 0x000fe400078f18ff */
[----:B------:R-:W0:Y:S01]  /*0500*/  F2I.U32.TRUNC.NTZ R8, R8 ;  /* 0x0000000800087305 */ /* 0x000e22000020f000 */
[----:B------:R-:W-:Y:S01]  /*0510*/  FMUL R6, R4, UR4 ;  /* 0x0000000404067c20 */ /* 0x000fe20008400000 */
[--C-:B------:R-:W-:Y:S02]  /*0520*/  SHF.R.S32.HI R4, RZ, 0x3, R0.reuse ;  /* 0x00000003ff047819 */ /* 0x100fe40000011400 */
[----:B------:R-:W-:Y:S01]  /*0530*/  VOTEU.ALL UP0, P0 ;  /* 0x00000000003f7886 */ /* 0x000fe20000000000 */
[----:B------:R-:W-:Y:S01]  /*0540*/  SHF.R.S32.HI R5, RZ, 0x1f, R0 ;  /* 0x0000001fff057819 */ /* 0x000fe20000011400 */
[----:B------:R-:W-:Y:S01]  /*0550*/  UMOV UR4, 0x20 ;  /* 0x0000002000047882 */ /* 0x000fe20000000000 */
[----:B------:R-:W1:Y:S01]  /*0560*/  LDC R0, c[0x0][0x140] ;  /* 0x00005000ff007b82 */ /* 0x000e620000000800 */
[----:B------:R-:W5:Y:S01]  /*0570*/  F2I.U32.TRUNC.NTZ R6, R6 ;  /* 0x0000000600067305 */ /* 0x000f62000020f000 */
[----:B------:R-:W-:Y:S01]  /*0580*/  LEA.HI R5, R5, R4, RZ, 0x2 ;  /* 0x0000000405057211 */ /* 0x000fe200078f10ff */
[----:B------:R-:W-:Y:S01]  /*0590*/  @!UP0 UMOV UR7, 0x400 ;  /* 0x0000040000078882 */ /* 0x000fe20000000000 */
[----:B------:R-:W-:-:S04]  /*05a0*/  @!UP0 UIADD3 UR4, -UR4, 0x100000, URZ ;  /* 0x0010000004048890 */ /* 0x000fc8000fffe13f */
[----:B------:R-:W-:Y:S02]  /*05b0*/  @!UP0 USHF.L.U32 UR5, UR4, 0xb, URZ ;  /* 0x0000000b04058899 */ /* 0x000fe4000800063f */
[----:B------:R-:W-:Y:S01]  /*05c0*/  @!UP0 USHF.L.U32 UR4, UR4, 0x1, URZ ;  /* 0x0000000104048899 */ /* 0x000fe2000800063f */
[----:B------:R-:W-:Y:S01]  /*05d0*/  LOP3.LUT R5, R5, 0xfffffffc, RZ, 0xc0, !PT ;  /* 0xfffffffc05057812 */ /* 0x000fe200078ec0ff */
[----:B------:R-:W-:Y:S01]  /*05e0*/  VOTEU.ALL UP1, P0 ;  /* 0x00000000003f7886 */ /* 0x000fe20000020000 */
[----:B------:R-:W2:Y:S01]  /*05f0*/  @!UP0 S2UR UR8, SR_CgaCtaId ;  /* 0x00000000000889c3 */ /* 0x000ea20000008800 */
[----:B0-----:R-:W-:Y:S02]  /*0600*/  R2UR UR12, R8 ;  /* 0x00000000080c72ca */ /* 0x001fe400000e0000 */
[----:B------:R-:W-:Y:S02]  /*0610*/  IADD3 R5, R4, -R5, RZ ;  /* 0x8000000504057210 */ /* 0x000fe40007ffe0ff */
[----:B-----5:R-:W-:-:S03]  /*0620*/  R2UR UR6, R6 ;  /* 0x00000000060672ca */ /* 0x020fc600000e0000 */
[----:B------:R-:W-:-:S06]  /*0630*/  IMAD R2, R2, 0x4, R5 ;  /* 0x0000000402027824 */ /* 0x000fcc00078e0205 */
[----:B------:R-:W-:Y:S01]  /*0640*/  UIADD3 UR12, -UR12, URZ, URZ ;  /* 0x0000003f0c0c7290 */ /* 0x000fe2000fffe13f */
[----:B------:R-:W-:Y:S02]  /*0650*/  SHF.L.U32 R155, R2, 0x2, RZ ;  /* 0x00000002029b7819 */ /* 0x000fe400000006ff */
[----:B-1----:R-:W-:Y:S01]  /*0660*/  ISETP.EQ.U32.AND P3, PT, R0, 0x1, PT ;  /* 0x000000010000780c */ /* 0x002fe20003f62070 */
[----:B------:R-:W-:Y:S01]  /*0670*/  UIMAD UR14, UR11, UR12, UR10 ;  /* 0x0000000c0b0e72a4 */ /* 0x000fe2000f8e020a */
[----:B------:R-:W-:Y:S01]  /*0680*/  LOP3.LUT R155, R2, 0xc, R155, 0x78, !PT ;  /* 0x0000000c029b7812 */ /* 0x000fe200078e789b */
[----:B------:R-:W-:Y:S02]  /*0690*/  UIADD3 UR6, -UR6, URZ, URZ ;  /* 0x0000003f06067290 */ /* 0x000fe4000fffe13f */
[----:B--2---:R-:W-:Y:S02]  /*06a0*/  @!UP0 ULEA UR7, UR8, UR7, 0x18 ;  /* 0x0000000708078291 */ /* 0x004fe4000f8ec03f */
[----:B------:R-:W-:Y:S01]  /*06b0*/  ISETP.NE.AND P1, PT, R155, UR14, PT ;  /* 0x0000000e9b007c0c */ /* 0x000fe2000bf25270 */
[----:B------:R-:W-:Y:S01]  /*06c0*/  VOTEU.ALL UP0, P0 ;  /* 0x00000000003f7886 */ /* 0x000fe20000000000 */
[----:B------:R-:W-:Y:S01]  /*06d0*/  ULDC UR8, c[0x0][0x144] ;  /* 0x0000510000087ab9 */ /* 0x000fe20000000800 */
[----:B------:R-:W-:Y:S01]  /*06e0*/  LOP3.LUT P0, RZ, R3, 0x7, RZ, 0xc0, !PT ;  /* 0x0000000703ff7812 */ /* 0x000fe2000780c0ff */
[----:B------:R-:W-:-:S03]  /*06f0*/  UIMAD UR8, UR8, UR6, UR13 ;  /* 0x00000006080872a4 */ /* 0x000fc6000f8e020d */
[----:B------:R-:W-:-:S03]  /*0700*/  ISETP.LT.U32.AND P0, PT, R155, 0x2, !P0 ;  /* 0x000000029b00780c */ /* 0x000fc60004701070 */
[----:B------:R-:W-:Y:S01]  /*0710*/  ISETP.EQ.OR P1, PT, RZ, UR8, !P1 ;  /* 0x00000008ff007c0c */ /* 0x000fe2000cf22670 */
[----:B------:R-:W0:Y:S02]  /*0720*/  FENCE.VIEW.ASYNC.S ;  /* 0x00000000000073c6 */ /* 0x000e240000000000 */
[----:B0-----:R0:W1:Y:S01]  /*0730*/  @!UP0 SYNCS.EXCH.64 URZ, [UR7+0x40], UR4 ;  /* 0x00004004073f85b2 */ /* 0x0010620008000100 */
[----:B------:R-:W-:-:S04]  /*0740*/  PLOP3.LUT P0, PT, P0, P1, PT, 0x80, 0x0 ;  /* 0x000000000000781c */ /* 0x000fc80000703070 */
[----:B------:R-:W-:Y:S01]  /*0750*/  P2R R19, PR, RZ, 0x1 ;  /* 0x00000001ff137803 */ /* 0x000fe20000000000 */
[----:B------:R0:W2:Y:S01]  /*0760*/  @!UP1 SYNCS.EXCH.64 URZ, [UR7+0x48], UR4 ;  /* 0x00004804073f95b2 */ /* 0x0000a20008000100 */
[----:B------:R-:W-:Y:S01]  /*0770*/  NOP ;  /* 0x0000000000007918 */ /* 0x000fe20000000000 */
[----:B------:R-:W-:Y:S06]  /*0780*/  @!P3 BRA `(.L_x_3) ;  /* 0x000000000008b947 */ /* 0x000fec0003800000 */
[----:B-1234-:R-:W-:Y:S01]  /*0790*/  UCGABAR_ARV ;  /* 0x00000000000079c7 */ /* 0x01efe20008000000 */
[----:B------:R-:W-:Y:S05]  /*07a0*/  BRA `(.L_x_4) ;  /* 0x0000000000047947 */ /* 0x000fea0003800000 */
.L_x_3:
[----:B-1234-:R-:W-:Y:S01]  /*07b0*/  NOP ;  /* 0x0000000000007918 */ /* 0x01efe20000000000 */
.L_x_4:
[----:B0-----:R-:W-:Y:S01]  /*07c0*/  ULDC UR4, c[0x0][0x65c] ;  /* 0x0001970000047ab9 */ /* 0x001fe20000000800 */
[----:B------:R-:W-:Y:S01]  /*07d0*/  UMOV UR5, URZ ;  /* 0x0000003f00057c82 */ /* 0x000fe20008000000 */
[----:B------:R-:W-:-:S03]  /*07e0*/  UISETP.NE.AND UP0, UPT, UR4, 0x1, UPT ;  /* 0x000000010400788c */ /* 0x000fc6000bf05270 */
[----:B------:R-:W-:Y:S01]  /*07f0*/  UMOV UR4, UR13 ;  /* 0x0000000d00047c82 */ /* 0x000fe20008000000 */
[----:B------:R-:W-:Y:S02]  /*0800*/  UP2UR UR46, UPR, URZ, 0x1 ;  /* 0x000000013f2e7883 */ /* 0x000fe40008000000 */
[----:B------:R-:W-:Y:S02]  /*0810*/  PLOP3.LUT P0, PT, PT, PT, UP0, 0x80, 0x0 ;  /* 0x000000000000781c */ /* 0x000fe40003f0f008 */
[----:B------:R-:W-:Y:S02]  /*0820*/  PLOP3.LUT P1, PT, PT, PT, UP0, 0x80, 0x0 ;  /* 0x000000000000781c */ /* 0x000fe40003f2f008 */
[----:B------:R-:W-:Y:S01]  /*0830*/  PLOP3.LUT P5, PT, PT, PT, UP0, 0x80, 0x0 ;  /* 0x000000000000781c */ /* 0x000fe20003faf008 */
[----:B------:R-:W-:Y:S01]  /*0840*/  @UP0 ULDC UR14, c[0x0][0x10] ;  /* 0x00000400000e0ab9 */ /* 0x000fe20000000800 */
[----:B------:R-:W-:Y:S01]  /*0850*/  @UP0 UMOV UR6, UR10 ;  /* 0x0000000a00060c82 */ /* 0x000fe20008000000 */
[----:B------:R-:W-:Y:S01]  /*0860*/  @UP0 UMOV UR7, URZ ;  /* 0x0000003f00070c82 */ /* 0x000fe20008000000 */
[----:B------:R-:W-:Y:S01]  /*0870*/  PLOP3.LUT P4, PT, PT, PT, UP0, 0x80, 0x0 ;  /* 0x000000000000781c */ /* 0x000fe20003f8f008 */
[----:B------:R-:W-:-:S03]  /*0880*/  @UP0 UIMAD.WIDE.U32 UR14, UR13, UR14, UR6 ;  /* 0x0000000e0d0e02a5 */ /* 0x000fc6000f8e0006 */
[----:B------:R-:W-:Y:S01]  /*0890*/  @!UP0 ULDC UR7, c[0x0][0xc] ;  /* 0x0000030000078ab9 */ /* 0x000fe20000000800 */
[----:B------:R-:W-:Y:S01]  /*08a0*/  @UP0 UMOV UR6, URZ ;  /* 0x0000003f00060c82 */ /* 0x000fe20008000000 */
[----:B------:R-:W-:Y:S01]  /*08b0*/  @!UP0 UIMAD.WIDE.U32 UR4, UR10, UR7, UR4 ;  /* 0x000000070a0482a5 */ /* 0x000fe2000f8e0004 */
[----:B------:R-:W-:Y:S01]  /*08c0*/  IMAD.U32 R2, RZ, RZ, UR14 ;  /* 0x0000000eff027e24 */ /* 0x000fe2000f8e00ff */
[----:B------:R-:W-:Y:S02]  /*08d0*/  @UP0 UIADD3 UR6, UR15, UR6, URZ ;  /* 0x000000060f060290 */ /* 0x000fe4000fffe03f */
[----:B------:R-:W-:Y:S02]  /*08e0*/  IMAD.U32 R3, RZ, RZ, UR15 ;  /* 0x0000000fff037e24 */ /* 0x000fe4000f8e00ff */
[----:B------:R-:W-:Y:S01]  /*08f0*/  @P0 MOV R7, R2 ;  /* 0x0000000200070202 */ /* 0x000fe20000000f00 */
[----:B------:R-:W-:Y:S01]  /*0900*/  IMAD.U32 R2, RZ, RZ, UR4 ;  /* 0x00000004ff027e24 */ /* 0x000fe2000f8e00ff */
[----:B------:R-:W-:Y:S01]  /*0910*/  MOV R3, UR5 ;  /* 0x0000000500037c02 */ /* 0x000fe20008000f00 */
[----:B------:R-:W-:-:S02]  /*0920*/  IMAD.U32 R5, RZ, RZ, UR5 ;  /* 0x00000005ff057e24 */ /* 0x000fc4000f8e00ff */
[----:B------:R-:W-:Y:S01]  /*0930*/  @P1 IMAD.U32 R6, RZ, RZ, UR6 ;  /* 0x00000006ff061e24 */ /* 0x000fe2000f8e00ff */
[----:B------:R-:W-:Y:S01]  /*0940*/  @!P4 MOV R7, R2 ;  /* 0x000000020007c202 */ /* 0x000fe20000000f00 */
[----:B------:R-:W-:Y:S02]  /*0950*/  @!P5 IMAD.MOV.U32 R6, RZ, RZ, R5 ;  /* 0x000000ffff06d224 */ /* 0x000fe400078e0005 */
[----:B------:R-:W-:-:S03]  /*0960*/  IMAD.U32 R4, RZ, RZ, UR4 ;  /* 0x00000004ff047e24 */ /* 0x000fc6000f8e00ff */
[----:B------:R0:W-:Y:S04]  /*0970*/  STL [R1+0x200], R6 ;  /* 0x0002000601007387 */ /* 0x0001e80000100800 */
[----:B------:R0:W-:Y:S01]  /*0980*/  STL [R1+0x204], R7 ;  /* 0x0002040701007387 */ /* 0x0001e20000100800 */
[----:B------:R-:W-:Y:S05]  /*0990*/  @!P3 BRA `(.L_x_5) ;  /* 0x00000000000cb947 */ /* 0x000fea0003800000 */
[----:B------:R-:W-:Y:S01]  /*09a0*/  UCGABAR_WAIT ;  /* 0x0000000000007dc7 */ /* 0x000fe20008000000 */
[----:B------:R-:W-:Y:S01]  /*09b0*/  CCTL.IVALL ;  /* 0x00000000ff00798f */ /* 0x000fe20002000000 */
[----:B------:R-:W-:Y:S05]  /*09c0*/  BRA `(.L_x_6) ;  /* 0x0000000000047947 */ /* 0x000fea0003800000 */
.L_x_5:
[----:B------:R-:W-:Y:S06]  /*09d0*/  BAR.SYNC.DEFER_BLOCKING 0x0 ;  /* 0x0000000000007b1d */ /* 0x000fec0000010000 */
.L_x_6:
[----:B------:R-:W-:Y:S05]  /*09e0*/  @!P2 BRA `(.L_x_7) ;  /* 0x000001640040a947 */ /* 0x000fea0003800000 */
[----:B------:R-:W-:-:S06]  /*09f0*/  UISETP.GT.U32.AND UP0, UPT, UR16, 0x1, UPT ;  /* 0x000000011000788c */ /* 0x000fcc000bf04070 */
[----:B------:R-:W-:-:S13]  /*0a00*/  PLOP3.LUT P0, PT, PT, PT, UP0, 0x80, 0x0 ;  /* 0x000000000000781c */ /* 0x000fda0003f0f008 */
[----:B------:R-:W-:Y:S05]  /*0a10*/  @P0 EXIT ;  /* 0x000000000000094d */ /* 0x000fea0003800000 */
[----:B------:R-:W-:Y:S01]  /*0a20*/  ULDC.64 UR4, c[0x0][0x650] ;  /* 0x0001940000047ab9 */ /* 0x000fe20000000a00 */
[----:B------:R-:W-:Y:S01]  /*0a30*/  UMOV UR41, 0xffffffff ;  /* 0xffffffff00297882 */ /* 0x000fe20000000000 */
[----:B------:R-:W-:Y:S01]  /*0a40*/  ISETP.GE.U32.AND P0, PT, R7, UR4, PT ;  /* 0x0000000407007c0c */ /* 0x000fe2000bf06070 */
[----:B------:R-:W-:Y:S01]  /*0a50*/  UMOV UR42, 0xffffffff ;  /* 0xffffffff002a7882 */ /* 0x000fe20000000000 */
[----:B------:R-:W-:Y:S01]  /*0a60*/  UMOV UR43, 0xffffffff ;  /* 0xffffffff002b7882 */ /* 0x000fe20000000000 */
[----:B------:R-:W-:Y:S02]  /*0a70*/  PRMT R0, RZ, 0x7610, R0 ;  /* 0x00007610ff007816 */ /* 0x000fe40000000000 */
[----:B------:R-:W-:-:S13]  /*0a80*/  ISETP.GE.U32.AND.EX P0, PT, R6, UR5, PT, P0 ;  /* 0x0000000506007c0c */ /* 0x000fda000bf06100 */
[----:B------:R-:W-:Y:S05]  /*0a90*/  @P0 BRA `(.L_x_8) ;  /* 0x0000000400480947 */ /* 0x000fea0003800000 */
[----:B------:R-:W-:Y:S01]  /*0aa0*/  ULDC.64 UR16, c[0x0][0x628] ;  /* 0x00018a0000107ab9 */ /* 0x000fe20000000a00 */
[C---:B------:R-:W-:Y:S01]  /*0ab0*/  R2UR UR19, R7.reuse ;  /* 0x00000000071372ca */ /* 0x040fe200000e0000 */
[----:B------:R-:W-:Y:S01]  /*0ac0*/  ULDC UR18, c[0x0][0x630] ;  /* 0x00018c0000127ab9 */ /* 0x000fe20000000800 */
[----:B------:R-:W-:Y:S02]  /*0ad0*/  ISETP.NE.U32.AND P0, PT, RZ, UR16, PT ;  /* 0x00000010ff007c0c */ /* 0x000fe4000bf05070 */
[----:B------:R-:W-:Y:S02]  /*0ae0*/  R2UR UR4, R7 ;  /* 0x00000000070472ca */ /* 0x000fe400000e0000 */
[----:B------:R-:W-:Y:S02]  /*0af0*/  ISETP.NE.AND.EX P0, PT, RZ, UR17, PT, P0 ;  /* 0x00000011ff007c0c */ /* 0x000fe4000bf05300 */
[----:B------:R-:W-:-:S11]  /*0b00*/  R2UR UR5, R6 ;  /* 0x00000000060572ca */ /* 0x000fd600000e0000 */
[----:B------:R-:W-:Y:S05]  /*0b10*/  @!P0 BRA `(.L_x_9) ;  /* 0x0000000000308947 */ /* 0x000fea0003800000 */
[----:B------:R-:W-:Y:S01]  /*0b20*/  R2UR UR4, R7 ;  /* 0x00000000070472ca */ /* 0x000fe200000e0000 */
[----:B------:R-:W-:Y:S01]  /*0b30*/  ULDC UR9, c[0x0][0x634] ;  /* 0x00018d0000097ab9 */ /* 0x000fe20000000800 */
[----:B------:R-:W-:-:S11]  /*0b40*/  R2UR UR13, R6 ;  /* 0x00000000060d72ca */ /* 0x000fd600000e0000 */
[----:B------:R-:W-:-:S04]  /*0b50*/  UIADD3 UR9, UP0, UR4, UR9, URZ ;  /* 0x0000000904097290 */ /* 0x000fc8000ff1e03f */
[----:B------:R-:W-:-:S04]  /*0b60*/  UIADD3.X UR13, URZ, UR13, URZ, UP0, !UPT ;  /* 0x0000000d3f0d7290 */ /* 0x000fc800087fe43f */
[----:B------:R-:W-:-:S04]  /*0b70*/  UIMAD.WIDE.U32 UR4, UR13, UR16, URZ ;  /* 0x000000100d0472a5 */ /* 0x000fc8000f8e003f */
[----:B------:R-:W-:Y:S02]  /*0b80*/  UIMAD.WIDE.U32 UR6, UP0, UR9, UR17, UR4 ;  /* 0x00000011090672a5 */ /* 0x000fe4000f800004 */
[----:B------:R-:W-:Y:S02]  /*0b90*/  UIMAD.WIDE.U32 UR4, UR9, UR16, URZ ;  /* 0x00000010090472a5 */ /* 0x000fe4000f8e003f */
[----:B------:R-:W-:Y:S02]  /*0ba0*/  UIADD3.X UR15, URZ, URZ, URZ, UP0, !UPT ;  /* 0x0000003f3f0f7290 */ /* 0x000fe400087fe43f */
[----:B------:R-:W-:Y:S01]  /*0bb0*/  UIADD3 URZ, UP0, UR5, UR6, URZ ;  /* 0x00000006053f7290 */ /* 0x000fe2000ff1e03f */
[----:B------:R-:W-:-:S03]  /*0bc0*/  UMOV UR14, UR7 ;  /* 0x00000007000e7c82 */ /* 0x000fc60008000000 */
[----:B------:R-:W-:-:S12]  /*0bd0*/  UIMAD.WIDE.U32.X UR4, UR13, UR17, UR14, UP0 ;  /* 0x000000110d0472a5 */ /* 0x000fd800080e040e */
.L_x_9:
[----:B------:R-:W-:Y:S01]  /*0be0*/  USHF.R.U64 UR43, UR4, UR18, UR5 ;  /* 0x00000012042b7299 */ /* 0x000fe20008001205 */
[----:B------:R-:W-:Y:S01]  /*0bf0*/  R2UR UR7, R6 ;  /* 0x00000000060772ca */ /* 0x000fe200000e0000 */
[----:B------:R-:W-:Y:S02]  /*0c00*/  USHF.R.U32.HI UR4, URZ, UR18, UR5 ;  /* 0x000000123f047299 */ /* 0x000fe40008011605 */
[----:B------:R-:W-:Y:S01]  /*0c10*/  UIADD3 UR5, UP0, URZ, -UR43, URZ ;  /* 0x8000002b3f057290 */ /* 0x000fe2000ff1e03f */
[----:B------:R-:W-:Y:S01]  /*0c20*/  ULDC.64 UR14, c[0x0][0x620] ;  /* 0x00018800000e7ab9 */ /* 0x000fe20000000a00 */
[----:B------:R-:W-:Y:S02]  /*0c30*/  UMOV UR6, UR19 ;  /* 0x0000001300067c82 */ /* 0x000fe40008000000 */
[----:B------:R-:W-:Y:S01]  /*0c40*/  UIADD3.X UR4, URZ, ~UR4, URZ, UP0, !UPT ;  /* 0x800000043f047290 */ /* 0x000fe200087fe43f */
[----:B------:R-:W-:Y:S01]  /*0c50*/  ULDC UR9, c[0x0][0x618] ;  /* 0x0001860000097ab9 */ /* 0x000fe20000000800 */
[----:B------:R-:W-:-:S02]  /*0c60*/  UIMAD UR12, UR11, UR12, UR10 ;  /* 0x0000000c0b0c72a4 */ /* 0x000fc4000f8e020a */
[----:B------:R-:W-:Y:S02]  /*0c70*/  UIMAD UR4, UR4, UR14, URZ ;  /* 0x0000000e040472a4 */ /* 0x000fe4000f8e023f */
[----:B------:R-:W-:Y:S02]  /*0c80*/  UIMAD.WIDE.U32 UR6, UR5, UR14, UR6 ;  /* 0x0000000e050672a5 */ /* 0x000fe4000f8e0006 */
[----:B------:R-:W-:Y:S01]  /*0c90*/  UIMAD UR4, UR5, UR15, UR4 ;  /* 0x0000000f050472a4 */ /* 0x000fe2000f8e0204 */
[----:B------:R-:W-:Y:S01]  /*0ca0*/  ULDC UR10, c[0x0][0x608] ;  /* 0x00018200000a7ab9 */ /* 0x000fe20000000800 */
[----:B------:R-:W-:Y:S02]  /*0cb0*/  ULDC UR18, c[0x0][0x658] ;  /* 0x0001960000127ab9 */ /* 0x000fe40000000800 */
[----:B------:R-:W-:Y:S01]  /*0cc0*/  UIADD3 UR7, UR7, UR4, URZ ;  /* 0x0000000407077290 */ /* 0x000fe2000fffe03f */
[----:B------:R-:W-:Y:S02]  /*0cd0*/  UMOV UR11, 0xffffffff ;  /* 0xffffffff000b7882 */ /* 0x000fe40000000000 */
[----:B------:R-:W-:Y:S01]  /*0ce0*/  ULDC.64 UR4, c[0x0][0x640] ;  /* 0x0001900000047ab9 */ /* 0x000fe20000000a00 */
[----:B------:R-:W-:Y:S01]  /*0cf0*/  USHF.R.U64 UR16, UR6, UR9, UR7 ;  /* 0x0000000906107299 */ /* 0x000fe20008001207 */
[----:B------:R-:W-:Y:S01]  /*0d00*/  ISETP.NE.U32.AND P0, PT, RZ, UR4, PT ;  /* 0x00000004ff007c0c */ /* 0x000fe2000bf05070 */
[----:B------:R-:W-:-:S02]  /*0d10*/  USHF.R.U32.HI UR7, URZ, UR9, UR7 ;  /* 0x000000093f077299 */ /* 0x000fc40008011607 */
[----:B------:R-:W-:Y:S01]  /*0d20*/  USHF.L.U32 UR6, UR11, UR18, URZ ;  /* 0x000000120b067299 */ /* 0x000fe2000800063f */
[----:B------:R-:W-:Y:S01]  /*0d30*/  ISETP.NE.AND.EX P0, PT, RZ, UR5, PT, P0 ;  /* 0x00000005ff007c0c */ /* 0x000fe2000bf05300 */
[----:B------:R-:W-:Y:S02]  /*0d40*/  USHF.R.U64 UR22, UR16, UR10, UR7 ;  /* 0x0000000a10167299 */ /* 0x000fe40008001207 */
[----:B------:R-:W-:Y:S02]  /*0d50*/  USHF.R.U32.HI UR7, URZ, UR10, UR7 ;  /* 0x0000000a3f077299 */ /* 0x000fe40008011607 */
[----:B------:R-:W-:Y:S02]  /*0d60*/  UISETP.NE.AND UP1, UPT, UR46, URZ, UPT ;  /* 0x0000003f2e00728c */ /* 0x000fe4000bf25270 */
[----:B------:R-:W-:Y:S01]  /*0d70*/  USHF.R.U64 UR23, UR22, UR18, UR7 ;  /* 0x0000001216177299 */ /* 0x000fe20008001207 */
[----:B------:R-:W-:Y:S01]  /*0d80*/  ULDC UR17, c[0x0][0x600] ;  /* 0x0001800000117ab9 */ /* 0x000fe20000000800 */
[----:B------:R-:W-:-:S02]  /*0d90*/  ULOP3.LUT UR13, URZ, UR6, URZ, 0x33, !UPT ;  /* 0x000000063f0d7292 */ /* 0x000fc4000f8e333f */
[----:B------:R-:W-:Y:S02]  /*0da0*/  UIADD3 UR15, UR17, -0x1, URZ ;  /* 0xffffffff110f7890 */ /* 0x000fe4000fffe03f */
[----:B------:R-:W-:Y:S02]  /*0db0*/  USEL UR12, UR8, UR12, !UP1 ;  /* 0x0000000c080c7287 */ /* 0x000fe4000c800000 */
[----:B------:R-:W-:Y:S01]  /*0dc0*/  USHF.R.U32.HI UR7, URZ, UR18, UR7 ;  /* 0x000000123f077299 */ /* 0x000fe20008011607 */
[----:B------:R-:W-:Y:S01]  /*0dd0*/  ULDC UR19, c[0x0][0x648] ;  /* 0x0001920000137ab9 */ /* 0x000fe20000000800 */
[----:B------:R-:W-:Y:S01]  /*0de0*/  ULDC UR20, c[0x0][0x638] ;  /* 0x00018e0000147ab9 */ /* 0x000fe20000000800 */
[----:B------:R-:W-:Y:S01]  /*0df0*/  UMOV UR21, 0x1 ;  /* 0x0000000100157882 */ /* 0x000fe20000000000 */
[----:B------:R-:W-:Y:S01]  /*0e00*/  UMOV UR6, UR23 ;  /* 0x0000001700067c82 */ /* 0x000fe20008000000 */
[----:B------:R-:W-:Y:S07]  /*0e10*/  @!P0 BRA `(.L_x_10) ;  /* 0x0000000000308947 */ /* 0x000fee0003800000 */
[----:B------:R-:W-:Y:S02]  /*0e20*/  ULDC UR10, c[0x0][0x64c] ;  /* 0x00019300000a7ab9 */ /* 0x000fe40000000800 */
        /* <DEDUP_REMOVED lines=8> */
[----:B------:R-:W-:-:S07]  /*0eb0*/  UIMAD.WIDE.U32.X UR4, UR14, UR5, UR10, UP0 ;  /* 0x000000050e0472a5 */ /* 0x000fce00080e040a */
[----:B------:R-:W-:Y:S01]  /*0ec0*/  UMOV UR6, UR4 ;  /* 0x0000000400067c82 */ /* 0x000fe20008000000 */
[----:B------:R-:W-:-:S05]  /*0ed0*/  UMOV UR7, UR5 ;  /* 0x0000000500077c82 */ /* 0x000fca0008000000 */
.L_x_10:
[----:B------:R-:W-:Y:S01]  /*0ee0*/  USHF.R.U64 UR5, UR6, UR19, UR7 ;  /* 0x0000001306057299 */ /* 0x000fe20008001207 */
[----:B------:R-:W-:Y:S01]  /*0ef0*/  IMAD.MOV.U32 R0, RZ, RZ, 0x1 ;  /* 0x00000001ff007424 */ /* 0x000fe200078e00ff */
[----:B------:R-:W-:Y:S02]  /*0f00*/  USHF.L.U32 UR4, UR21, UR18, URZ ;  /* 0x0000001215047299 */ /* 0x000fe4000800063f */
[----:B------:R-:W-:Y:S02]  /*0f10*/  ULOP3.LUT UR13, UR22, UR13, URZ, 0xc0, !UPT ;  /* 0x0000000d160d7292 */ /* 0x000fe4000f8ec03f */
[----:B------:R-:W-:Y:S02]  /*0f20*/  UIADD3 UR6, -UR5, URZ, URZ ;  /* 0x0000003f05067290 */ /* 0x000fe4000fffe13f */
[----:B------:R-:W-:Y:S02]  /*0f30*/  UIMAD UR13, UR4, UR5, UR13 ;  /* 0x00000005040d72a4 */ /* 0x000fe4000f8e020d */
[----:B------:R-:W-:-:S02]  /*0f40*/  ULOP3.LUT UR15, UR16, UR15, URZ, 0xc0, !UPT ;  /* 0x0000000f100f7292 */ /* 0x000fc4000f8ec03f */
[----:B------:R-:W-:Y:S01]  /*0f50*/  UIMAD UR4, UR6, UR20, UR23 ;  /* 0x00000014060472a4 */ /* 0x000fe2000f8e0217 */
[----:B------:R-:W-:Y:S01]  /*0f60*/  ULDC UR5, c[0x0][0x610] ;  /* 0x0001840000057ab9 */ /* 0x000fe20000000800 */
[----:B------:R-:W-:Y:S02]  /*0f70*/  UISETP.NE.AND UP0, UPT, UR46, URZ, UPT ;  /* 0x0000003f2e00728c */ /* 0x000fe4000bf05270 */
[----:B------:R-:W-:Y:S02]  /*0f80*/  UIMAD UR12, UR13, UR5, UR12 ;  /* 0x000000050d0c72a4 */ /* 0x000fe4000f8e020c */
[----:B------:R-:W-:-:S04]  /*0f90*/  UIMAD UR4, UR4, UR17, UR15 ;  /* 0x00000011040472a4 */ /* 0x000fc8000f8e020f */
[----:B------:R-:W-:Y:S02]  /*0fa0*/  USEL UR42, UR4, UR12, !UP0 ;  /* 0x0000000c042a7287 */ /* 0x000fe4000c000000 */
[----:B------:R-:W-:-:S12]  /*0fb0*/  USEL UR41, UR12, UR4, !UP0 ;  /* 0x000000040c297287 */ /* 0x000fd8000c000000 */
.L_x_8:
[----:B------:R-:W-:-:S08]  /*0fc0*/  NOP ;  /* 0x0000000000007918 */ /* 0x000fd00000000000 */
[----:B------:R-:W1:Y:S02]  /*0fd0*/  USETMAXREG.TRY_ALLOC.CTAPOOL UP0, 0xf0 ;  /* 0x000000f0000079c8 */ /* 0x000e640008000600 */
[----:B-1----:R-:W-:-:S13]  /*0fe0*/  PLOP3.LUT P0, PT, PT, PT, UP0, 0x80, 0x0 ;  /* 0x000000000000781c */ /* 0x002fda0003f0f008 */
[----:B------:R-:W-:Y:S05]  /*0ff0*/  @!P0 BRA `(.L_x_8) ;  /* 0xfffffffc00f08947 */ /* 0x000fea000383ffff */
[----:B------:R-:W-:Y:S01]  /*1000*/  ULDC.64 UR4, c[0x0][0x598] ;  /* 0x0001660000047ab9 */ /* 0x000fe20000000a00 */
[----:B------:R-:W-:Y:S01]  /*1010*/  ULDC.64 UR36, c[0x0][0x208] ;  /* 0x0000820000247ab9 */ /* 0x000fe20000000a00 */
[----:B------:R-:W-:-:S04]  /*1020*/  ISETP.NE.U32.AND P0, PT, RZ, UR4, PT ;  /* 0x00000004ff007c0c */ /* 0x000fc8000bf05070 */
[----:B------:R-:W-:-:S13]  /*1030*/  ISETP.NE.AND.EX P0, PT, RZ, UR5, PT, P0 ;  /* 0x00000005ff007c0c */ /* 0x000fda000bf05300 */
[----:B------:R-:W-:Y:S05]  /*1040*/  @!P0 BRA `(.L_x_11) ;  /* 0x00000000001c8947 */ /* 0x000fea0003800000 */
[----:B------:R-:W1:Y:S02]  /*1050*/  LDC.64 R2, c[0x0][0x598] ;  /* 0x00016600ff027b82 */ /* 0x000e640000000a00 */
[----:B-1----:R-:W2:Y:S02]  /*1060*/  LDG.E.64 R2, desc[UR36][R2.64] ;  /* 0x0000002402027981 */ /* 0x002ea4000c1e1b00 */
[----:B--2---:R-:W-:-:S04]  /*1070*/  ISETP.NE.U32.AND P0, PT, R2, RZ, PT ;  /* 0x000000ff0200720c */ /* 0x004fc80003f05070 */
[----:B------:R-:W-:-:S13]  /*1080*/  ISETP.NE.AND.EX P0, PT, R3, RZ, PT, P0 ;  /* 0x000000ff0300720c */ /* 0x000fda0003f05300 */
[----:B------:R-:W-:Y:S05]  /*1090*/  @!P0 BRA `(.L_x_11) ;  /* 0x0000000000088947 */ /* 0x000fea0003800000 */
[----:B------:R1:W5:Y:S01]  /*10a0*/  LD.E R17, desc[UR36][R2.64] ;  /* 0x0000002402117980 */ /* 0x000362000c101900 */
[----:B------:R-:W-:Y:S05]  /*10b0*/  BRA `(.L_x_12) ;  /* 0x0000000000247947 */ /* 0x000fea0003800000 */
.L_x_11:
[----:B------:R-:W-:Y:S02]  /*10c0*/  ULDC.64 UR4, c[0x0][0x588] ;  /* 0x0001620000047ab9 */ /* 0x000fe40000000a00 */
[----:B------:R-:W-:-:S04]  /*10d0*/  ISETP.NE.U32.AND P0, PT, RZ, UR4, PT ;  /* 0x00000004ff007c0c */ /* 0x000fc8000bf05070 */
[----:B------:R-:W-:-:S13]  /*10e0*/  ISETP.NE.AND.EX P0, PT, RZ, UR5, PT, P0 ;  /* 0x00000005ff007c0c */ /* 0x000fda000bf05300 */
[----:B------:R-:W-:Y:S05]  /*10f0*/  @!P0 BRA `(.L_x_13) ;  /* 0x00000000000c8947 */ /* 0x000fea0003800000 */
[----:B------:R-:W1:Y:S02]  /*1100*/  LDC.64 R2, c[0x0][0x588] ;  /* 0x00016200ff027b82 */ /* 0x000e640000000a00 */
[----:B-1----:R2:W5:Y:S01]  /*1110*/  LDG.E R17, desc[UR36][R2.64] ;  /* 0x0000002402117981 */ /* 0x002562000c1e1900 */
[----:B------:R-:W-:Y:S05]  /*1120*/  BRA `(.L_x_12) ;  /* 0x0000000000087947 */ /* 0x000fea0003800000 */
.L_x_13:
[----:B------:R-:W-:Y:S02]  /*1130*/  ULDC UR4, c[0x0][0x580] ;  /* 0x0001600000047ab9 */ /* 0x000fe40000000800 */
[----:B------:R-:W-:-:S07]  /*1140*/  MOV R17, UR4 ;  /* 0x0000000400117c02 */ /* 0x000fce0008000f00 */
.L_x_12:
[----:B------:R-:W-:Y:S02]  /*1150*/  ULDC.64 UR4, c[0x0][0x5a0] ;  /* 0x0001680000047ab9 */ /* 0x000fe40000000a00 */
[----:B------:R-:W-:-:S04]  /*1160*/  ISETP.NE.U32.AND P0, PT, RZ, UR4, PT ;  /* 0x00000004ff007c0c */ /* 0x000fc8000bf05070 */
[----:B------:R-:W-:-:S13]  /*1170*/  ISETP.NE.AND.EX P0, PT, RZ, UR5, PT, P0 ;  /* 0x00000005ff007c0c */ /* 0x000fda000bf05300 */
[----:B------:R-:W-:Y:S05]  /*1180*/  @!P0 BRA `(.L_x_14) ;  /* 0x00000000001c8947 */ /* 0x000fea0003800000 */
[----:B-12---:R-:W1:Y:S02]  /*1190*/  LDC.64 R2, c[0x0][0x5a0] ;  /* 0x00016800ff027b82 */ /* 0x006e640000000a00 */
[----:B-1----:R-:W2:Y:S02]  /*11a0*/  LDG.E.64 R2, desc[UR36][R2.64] ;  /* 0x0000002402027981 */ /* 0x002ea4000c1e1b00 */
[----:B--2---:R-:W-:-:S04]  /*11b0*/  ISETP.NE.U32.AND P0, PT, R2, RZ, PT ;  /* 0x000000ff0200720c */ /* 0x004fc80003f05070 */
[----:B------:R-:W-:-:S13]  /*11c0*/  ISETP.NE.AND.EX P0, PT, R3, RZ, PT, P0 ;  /* 0x000000ff0300720c */ /* 0x000fda0003f05300 */
[----:B------:R-:W-:Y:S05]  /*11d0*/  @!P0 BRA `(.L_x_14) ;  /* 0x0000000000088947 */ /* 0x000fea0003800000 */
[----:B------:R1:W5:Y:S01]  /*11e0*/  LD.E R18, desc[UR36][R2.64] ;  /* 0x0000002402127980 */ /* 0x000362000c101900 */
[----:B------:R-:W-:Y:S05]  /*11f0*/  BRA `(.L_x_15) ;  /* 0x0000000000247947 */ /* 0x000fea0003800000 */
.L_x_14:
[----:B------:R-:W-:Y:S02]  /*1200*/  ULDC.64 UR4, c[0x0][0x590] ;  /* 0x0001640000047ab9 */ /* 0x000fe40000000a00 */
[----:B------:R-:W-:-:S04]  /*1210*/  ISETP.NE.U32.AND P0, PT, RZ, UR4, PT ;  /* 0x00000004ff007c0c */ /* 0x000fc8000bf05070 */
[----:B------:R-:W-:-:S13]  /*1220*/  ISETP.NE.AND.EX P0, PT, RZ, UR5, PT, P0 ;  /* 0x00000005ff007c0c */ /* 0x000fda000bf05300 */
[----:B------:R-:W-:Y:S05]  /*1230*/  @!P0 BRA `(.L_x_16) ;  /* 0x00000000000c8947 */ /* 0x000fea0003800000 */
[----:B-12---:R-:W1:Y:S02]  /*1240*/  LDC.64 R2, c[0x0][0x590] ;  /* 0x00016400ff027b82 */ /* 0x006e640000000a00 */
[----:B-1----:R2:W5:Y:S01]  /*1250*/  LDG.E R18, desc[UR36][R2.64] ;  /* 0x0000002402127981 */ /* 0x002562000c1e1900 */
[----:B------:R-:W-:Y:S05]  /*1260*/  BRA `(.L_x_15) ;  /* 0x0000000000087947 */ /* 0x000fea0003800000 */
.L_x_16:
[----:B------:R-:W-:Y:S02]  /*1270*/  ULDC UR4, c[0x0][0x584] ;  /* 0x0001610000047ab9 */ /* 0x000fe40000000800 */
[----:B------:R-:W-:-:S07]  /*1280*/  IMAD.U32 R18, RZ, RZ, UR4 ;  /* 0x00000004ff127e24 */ /* 0x000fce000f8e00ff */
.L_x_15:
[----:B------:R-:W-:-:S13]  /*1290*/  LOP3.LUT P0, RZ, R0, 0xff, RZ, 0xc0, !PT ;  /* 0x000000ff00ff7812 */ /* 0x000fda000780c0ff */
[----:B------:R-:W-:Y:S05]  /*12a0*/  @!P0 EXIT ;  /* 0x000000000000894d */ /* 0x000fea0003800000 */
[----:B------:R-:W-:Y:S01]  /*12b0*/  ULDC UR4, c[0x0][0x28c] ;  /* 0x0000a30000047ab9 */ /* 0x000fe20000000800 */
[----:B------:R-:W-:Y:S01]  /*12c0*/  UMOV UR38, URZ ;  /* 0x0000003f00267c82 */ /* 0x000fe20008000000 */
[----:B------:R-:W-:Y:S01]  /*12d0*/  UIADD3 UR4, UR4, 0x7f, URZ ;  /* 0x0000007f04047890 */ /* 0x000fe2000fffe03f */
[----:B------:R-:W-:-:S03]  /*12e0*/  UMOV UR39, URZ ;  /* 0x0000003f00277c82 */ /* 0x000fc60008000000 */
[----:B------:R-:W-:-:S04]  /*12f0*/  USHF.R.S32.HI UR5, URZ, 0x1f, UR4 ;  /* 0x0000001f3f057899 */ /* 0x000fc80008011404 */
[----:B------:R-:W-:-:S04]  /*1300*/  ULEA.HI UR5, UR5, UR4, URZ, 0x7 ;  /* 0x0000000405057291 */ /* 0x000fc8000f8f383f */
[----:B------:R-:W-:-:S12]  /*1310*/  USHF.R.S32.HI UR44, URZ, 0x7, UR5 ;  /* 0x000000073f2c7899 */ /* 0x000fd80008011405 */
.L_x_552:
[----:B------:R-:W3:Y:S01]  /*1320*/  S2R R0, SR_TID.X ;  /* 0x0000000000007919 */ /* 0x000ee20000002100 */
[----:B----4-:R-:W4:Y:S01]  /*1330*/  S2UR UR7, SR_CgaCtaId ;  /* 0x00000000000779c3 */ /* 0x010f220000008800 */
[----:B------:R-:W-:Y:S02]  /*1340*/  UMOV UR6, 0x400 ;  /* 0x0000040000067882 */ /* 0x000fe40000000000 */
[----:B----4-:R-:W-:Y:S01]  /*1350*/  ULEA UR6, UR7, UR6, 0x18 ;  /* 0x0000000607067291 */ /* 0x010fe2000f8ec03f */
[----:B---3--:R-:W-:-:S04]  /*1360*/  LOP3.LUT R0, R0, 0x80, RZ, 0xc0, !PT ;  /* 0x0000008000007812 */ /* 0x008fc800078ec0ff */
[----:B------:R-:W-:-:S06]  /*1370*/  SHF.R.U32.HI R0, RZ, 0x7, R0 ;  /* 0x00000007ff007819 */ /* 0x000fcc0000011600 */
[----:B------:R-:W3:Y:S02]  /*1380*/  SHFL.IDX PT, R0, R0, RZ, 0x1f ;  /* 0x00001fff00007589 */ /* 0x000ee400000e0000 */
[----:B---3--:R-:W-:-:S13]  /*1390*/  R2UR UR4, R0 ;  /* 0x00000000000472ca */ /* 0x008fda00000e0000 */
[----:B------:R-:W-:-:S04]  /*13a0*/  ULEA.HI UR5, UR4, UR4, URZ, 0x1 ;  /* 0x0000000404057291 */ /* 0x000fc8000f8f083f */
[----:B------:R-:W-:-:S04]  /*13b0*/  ULOP3.LUT UR5, UR5, 0x7fffe, URZ, 0xc0, !UPT ;  /* 0x0007fffe05057892 */ /* 0x000fc8000f8ec03f */
[----:B------:R-:W-:-:S03]  /*13c0*/  UIADD3 UR5, UR4, -UR5, URZ ;  /* 0x8000000504057290 */ /* 0x000fc6000fffe03f */
[----:B------:R-:W-:Y:S01]  /*13d0*/  ULDC UR4, c[0x0][0x28c] ;  /* 0x0000a30000047ab9 */ /* 0x000fe20000000800 */
[----:B------:R-:W-:Y:S01]  /*13e0*/  ULEA UR5, UR5, UR6, 0xd ;  /* 0x0000000605057291 */ /* 0x000fe2000f8e683f */
[----:B------:R-:W-:-:S03]  /*13f0*/  ISETP.LT.AND P0, PT, RZ, UR4, PT ;  /* 0x00000004ff007c0c */ /* 0x000fc6000bf01270 */
[----:B------:R-:W-:-:S04]  /*1400*/  UIADD3 UR5, UR5, 0x100, URZ ;  /* 0x0000010005057890 */ /* 0x000fc8000fffe03f */
[----:B------:R-:W-:-:S04]  /*1410*/  USHF.R.U32.HI UR5, URZ, 0x4, UR5 ;  /* 0x000000043f057899 */ /* 0x000fc80008011605 */
[----:B------:R-:W-:-:S04]  /*1420*/  ULOP3.LUT UR5, UR5, 0x3fff, URZ, 0xc0, !UPT ;  /* 0x00003fff05057892 */ /* 0x000fc8000f8ec03f */
[----:B------:R-:W-:Y:S01]  /*1430*/  ULOP3.LUT UR45, UR5, 0x10000, URZ, 0xfc, !UPT ;  /* 0x00010000052d7892 */ /* 0x000fe2000f8efc3f */
[----:B0-2---:R-:W-:Y:S11]  /*1440*/  @P0 BRA `(.L_x_17) ;  /* 0x0000000000400947 */ /* 0x005ff60003800000 */
[----:B------:R-:W-:Y:S01]  /*1450*/  MOV R0, 0x0 ;  /* 0x0000000000007802 */ /* 0x000fe20000000f00 */
[----:B------:R-:W-:Y:S01]  /*1460*/  ULDC.64 UR4, c[0x4][0x68] ;  /* 0x01001a0000047ab9 */ /* 0x000fe20000000a00 */
[----:B------:R-:W-:Y:S01]  /*1470*/  ULDC.64 UR6, c[0x4][0x8] ;  /* 0x0100020000067ab9 */ /* 0x000fe20000000a00 */
[----:B------:R-:W-:Y:S01]  /*1480*/  IMAD.U32 R4, RZ, RZ, UR4 ;  /* 0x00000004ff047e24 */ /* 0x000fe2000f8e00ff */
[----:B-12---:R1:W2:Y:S01]  /*1490*/  LDC.64 R2, c[0x4][R0] ;  /* 0x0100000000027b82 */ /* 0x0062a20000000a00 */
[----:B------:R-:W-:Y:S01]  /*14a0*/  MOV R5, UR5 ;  /* 0x0000000500057c02 */ /* 0x000fe20008000f00 */
[----:B------:R-:W-:Y:S01]  /*14b0*/  ULDC.64 UR4, c[0x4][0x70] ;  /* 0x01001c0000047ab9 */ /* 0x000fe20000000a00 */
[----:B------:R-:W-:Y:S01]  /*14c0*/  MOV R10, UR6 ;  /* 0x00000006000a7c02 */ /* 0x000fe20008000f00 */
[----:B0-----:R-:W-:Y:S01]  /*14d0*/  IMAD.U32 R6, RZ, RZ, UR4 ;  /* 0x00000004ff067e24 */ /* 0x001fe2000f8e00ff */
[----:B------:R-:W-:Y:S01]  /*14e0*/  MOV R12, 0x1 ;  /* 0x00000001000c7802 */ /* 0x000fe20000000f00 */
[----:B------:R-:W-:-:S02]  /*14f0*/  IMAD.U32 R7, RZ, RZ, UR5 ;  /* 0x00000005ff077e24 */ /* 0x000fc4000f8e00ff */
[----:B------:R-:W-:Y:S02]  /*1500*/  IMAD.U32 R11, RZ, RZ, UR7 ;  /* 0x00000007ff0b7e24 */ /* 0x000fe4000f8e00ff */
[----:B------:R-:W-:Y:S02]  /*1510*/  IMAD.MOV.U32 R8, RZ, RZ, 0x1e1 ;  /* 0x000001e1ff087424 */ /* 0x000fe400078e00ff */
[----:B-1----:R-:W-:-:S07]  /*1520*/  IMAD.MOV.U32 R13, RZ, RZ, RZ ;  /* 0x000000ffff0d7224 */ /* 0x002fce00078e00ff */
[----:B------:R-:W-:-:S07]  /*1530*/  LEPC R20, `(.L_x_17) ;  /* 0x000000001014794e */ /* 0x000fce0000000000 */
[----:B--2--5:R-:W-:Y:S05]  /*1540*/  CALL.ABS.NOINC R2 ;  /* 0x0000000002007343 */ /* 0x024fea0003c00000 */
.L_x_17:
[----:B------:R-:W-:-:S06]  /*1550*/  ULOP3.LUT UR4, UR40, 0x1, URZ, 0xfc, !UPT ;  /* 0x0000000128047892 */ /* 0x000fcc000f8efc3f */
[----:B------:R-:W-:-:S05]  /*1560*/  IMAD.U32 R0, RZ, RZ, UR4 ;  /* 0x00000004ff007e24 */ /* 0x000fca000f8e00ff */
[----:B------:R-:W-:-:S13]  /*1570*/  ISETP.NE.AND P0, PT, R0, 0x3, PT ;  /* 0x000000030000780c */ /* 0x000fda0003f05270 */
[----:B------:R-:W-:Y:S05]  /*1580*/  @!P0 BRA `(.L_x_18) ;  /* 0x0000000000048947 */ /* 0x000fea0003800000 */
[----:B------:R-:W-:Y:S01]  /*1590*/  BPT.TRAP 0x1 ;  /* 0x000000040000795c */ /* 0x000fe20000300000 */
.L_x_18:
[----:B------:R-:W3:Y:S01]  /*15a0*/  S2UR UR5, SR_CgaCtaId ;  /* 0x00000000000579c3 */ /* 0x000ee20000008800 */
[----:B------:R-:W-:Y:S01]  /*15b0*/  UMOV UR4, 0x400 ;  /* 0x0000040000047882 */ /* 0x000fe20000000000 */
[----:B-12---:R-:W-:Y:S01]  /*15c0*/  IMAD.U32 R2, RZ, RZ, UR38 ;  /* 0x00000026ff027e24 */ /* 0x006fe2000f8e00ff */
[----:B------:R-:W-:-:S04]  /*15d0*/  MOV R3, UR39 ;  /* 0x0000002700037c02 */ /* 0x000fc80008000f00 */
[----:B------:R-:W-:Y:S01]  /*15e0*/  SHF.L.U32 R2, R2, 0x1f, RZ ;  /* 0x0000001f02027819 */ /* 0x000fe200000006ff */
[----:B---3--:R-:W-:-:S06]  /*15f0*/  ULEA UR4, UR5, UR4, 0x18 ;  /* 0x0000000405047291 */ /* 0x008fcc000f8ec03f */
[----:B------:R-:W-:-:S05]  /*1600*/  IMAD.U32 R0, RZ, RZ, UR4 ;  /* 0x00000004ff007e24 */ /* 0x000fca000f8e00ff */
[----:B------:R-:W-:-:S04]  /*1610*/  LEA R3, R3, R0, 0x3 ;  /* 0x0000000003037211 */ /* 0x000fc800078e18ff */
[----:B------:R1:W2:Y:S01]  /*1620*/  SYNCS.PHASECHK.TRANS64.TRYWAIT P1, [R3+URZ], R2 ;  /* 0x00000002030075a7 */ /* 0x0002a2000802017f */
[----:B------:R-:W-:Y:S05]  /*1630*/  @!P0 BRA `(.L_x_19) ;  /* 0x0000000000048947 */ /* 0x000fea0003800000 */
[----:B------:R-:W-:Y:S01]  /*1640*/  BPT.TRAP 0x1 ;  /* 0x000000040000795c */ /* 0x000fe20000300000 */
.L_x_19:
[----:B--2---:R-:W-:Y:S05]  /*1650*/  @P1 BRA `(.L_x_20) ;  /* 0x0000000000081947 */ /* 0x004fea0003800000 */
[----:B------:R-:W2:Y:S02]  /*1660*/  SYNCS.PHASECHK.TRANS64.TRYWAIT P1, [R3+URZ], R2 ;  /* 0x00000002030075a7 */ /* 0x000ea4000802017f */
[----:B--2---:R-:W-:Y:S05]  /*1670*/  @!P1 BRA `(.L_x_21) ;  /* 0x0000016c00c89947 */ /* 0x004fea0003800000 */
.L_x_20:
[----:B------:R-:W-:-:S04]  /*1680*/  UISETP.LT.AND UP0, UPT, UR44, 0x1, UPT ;  /* 0x000000012c00788c */ /* 0x000fc8000bf01270 */
[----:B------:R-:W-:-:S06]  /*1690*/  USEL UR4, UR44, 0x1, UP0 ;  /* 0x000000012c047887 */ /* 0x000fcc0008000000 */
[----:B-12---:R-:W-:Y:S01]  /*16a0*/  IMAD.U32 R2, RZ, RZ, UR4 ;  /* 0x00000004ff027e24 */ /* 0x006fe2000f8e00ff */
[----:B------:R-:W-:Y:S05]  /*16b0*/  WARPSYNC.ALL ;  /* 0x0000000000007948 */ /* 0x000fea0003800000 */
[----:B------:R-:W-:-:S04]  /*16c0*/  IADD3 R2, -R2, UR44, RZ ;  /* 0x0000002c02027c10 */ /* 0x000fc8000fffe1ff */
[----:B------:R-:W-:Y:S02]  /*16d0*/  ISETP.GE.AND P1, PT, R2, 0x1, PT ;  /* 0x000000010200780c */ /* 0x000fe40003f26270 */
[----:B------:R-:W-:Y:S01]  /*16e0*/  R2UR UR4, R0 ;  /* 0x00000000000472ca */ /* 0x000fe200000e0000 */
[----:B------:R-:W-:Y:S01]  /*16f0*/  ULEA UR5, UR39, UR45, 0xb ;  /* 0x0000002d27057291 */ /* 0x000fe2000f8e583f */
[----:B------:R-:W-:Y:S01]  /*1700*/  WARPGROUP.ARRIVE ;  /* 0x00000000000079c5 */ /* 0x000fe20000000000 */
[----:B------:R-:W-:Y:S01]  /*1710*/  UMOV UR9, 0x40000040 ;  /* 0x4000004000097882 */ /* 0x000fe20000000000 */
[----:B------:R-:W-:Y:S01]  /*1720*/  UMOV UR11, 0x40000040 ;  /* 0x40000040000b7882 */ /* 0x000fe20000000000 */
[----:B------:R-:W-:Y:S03]  /*1730*/  STL [R1+0x2cc], R19 ;  /* 0x0002cc1301007387 */ /* 0x000fe60000100800 */
[----:B------:R-:W-:Y:S01]  /*1740*/  UMOV UR8, UR5 ;  /* 0x0000000500087c82 */ /* 0x000fe20008000000 */
[----:B-----5:R1:W-:Y:S04]  /*1750*/  STL [R1+0x2c8], R18 ;  /* 0x0002c81201007387 */ /* 0x0203e80000100800 */
[----:B------:R-:W-:Y:S01]  /*1760*/  UIADD3 UR4, UR4, 0x18100, URZ ;  /* 0x0001810004047890 */ /* 0x000fe2000fffe03f */
[----:B------:R2:W-:Y:S03]  /*1770*/  STL [R1+0x2c4], R17 ;  /* 0x0002c41101007387 */ /* 0x0005e60000100800 */
[----:B------:R-:W-:Y:S01]  /*1780*/  USHF.R.U32.HI UR4, URZ, 0x4, UR4 ;  /* 0x000000043f047899 */ /* 0x000fe20008011604 */
[----:B------:R3:W-:Y:S03]  /*1790*/  STL [R1+0x2c0], R16 ;  /* 0x0002c01001007387 */ /* 0x0007e60000100800 */
[----:B------:R-:W-:Y:S01]  /*17a0*/  ULOP3.LUT UR4, UR4, 0x3fff, URZ, 0xc0, !UPT ;  /* 0x00003fff04047892 */ /* 0x000fe2000f8ec03f */
[----:B------:R4:W-:Y:S03]  /*17b0*/  STL [R1+0x2bc], R2 ;  /* 0x0002bc0201007387 */ /* 0x0009e60000100800 */
[----:B------:R-:W-:Y:S01]  /*17c0*/  ULOP3.LUT UR4, UR4, 0x10000, URZ, 0xfc, !UPT ;  /* 0x0001000004047892 */ /* 0x000fe2000f8efc3f */
[----:B------:R4:W-:Y:S03]  /*17d0*/  STL [R1+0x2d0], R0 ;  /* 0x0002d00001007387 */ /* 0x0009e60000100800 */
[----:B------:R-:W-:-:S07]  /*17e0*/  ULEA UR6, UR39, UR4, 0xb ;  /* 0x0000000427067291 */ /* 0x000fce000f8e583f */
[----:B------:R-:W-:Y:S02]  /*17f0*/  UMOV UR10, UR6 ;  /* 0x00000006000a7c82 */ /* 0x000fe40008000000 */
[----:B------:R-:W-:Y:S01]  /*1800*/  IGMMA.64x256x32.S8.S8 R24, gdesc[UR8], RZ, !UPT, gsb0 ;  /* 0x06600000081879f1 */ /* 0x000fe2000c0410ff */
[----:B------:R-:W-:Y:S01]  /*1810*/  UIADD3 UR8, UR5, 0x400, URZ ;  /* 0x0000040005087890 */ /* 0x000fe2000fffe03f */
[----:B------:R-:W-:Y:S01]  /*1820*/  UMOV UR9, 0x40000040 ;  /* 0x4000004000097882 */ /* 0x000fe20000000000 */
[----:B------:R-:W-:Y:S02]  /*1830*/  WARPGROUP.DEPBAR.LE gsb0, 0x0 ;  /* 0x00008000000079c5 */ /* 0x000fe40000010000 */
[----:B------:R-:W-:Y:S01]  /*1840*/  STL.64 [R1], R24 ;  /* 0x0000001801007387 */ /* 0x000fe20000100a00 */
[----:B------:R-:W-:Y:S01]  /*1850*/  IMAD.MOV.U32 R235, RZ, RZ, R46 ;  /* 0x000000ffffeb7224 */ /* 0x000fe200078e002e */
[----:B------:R-:W-:Y:S01]  /*1860*/  MOV R234, R47 ;  /* 0x0000002f00ea7202 */ /* 0x000fe20000000f00 */
[----:B------:R-:W-:Y:S01]  /*1870*/  IMAD.MOV.U32 R233, RZ, RZ, R48 ;  /* 0x000000ffffe97224 */ /* 0x000fe200078e0030 */
[----:B------:R-:W-:Y:S01]  /*1880*/  STL.64 [R1+0x8], R26 ;  /* 0x0000081a01007387 */ /* 0x000fe20000100a00 */
        /* <DEDUP_REMOVED lines=73> */
[----:B-1----:R-:W-:Y:S01]  /*1d20*/  MOV R18, R134 ;  /* 0x0000008600127202 */ /* 0x002fe20000000f00 */
[----:B------:R-:W-:Y:S01]  /*1d30*/  IMAD.MOV.U32 R189, RZ, RZ, R105 ;  /* 0x000000ffffbd7224 */ /* 0x000fe200078e0069 */
[----:B------:R-:W-:Y:S01]  /*1d40*/  MOV R15, R137 ;  /* 0x00000089000f7202 */ /* 0x000fe20000000f00 */
[----:B------:R-:W-:Y:S01]  /*1d50*/  IMAD.MOV.U32 R190, RZ, RZ, R106 ;  /* 0x000000ffffbe7224 */ /* 0x000fe200078e006a */
[----:B------:R-:W-:Y:S01]  /*1d60*/  MOV R12, R140 ;  /* 0x0000008c000c7202 */ /* 0x000fe20000000f00 */
[----:B------:R-:W-:Y:S01]  /*1d70*/  IMAD.MOV.U32 R192, RZ, RZ, R108 ;  /* 0x000000ffffc07224 */ /* 0x000fe200078e006c */
[----:B------:R-:W-:Y:S01]  /*1d80*/  MOV R9, R143 ;  /* 0x0000008f00097202 */ /* 0x000fe20000000f00 */
[----:B------:R-:W-:Y:S01]  /*1d90*/  IMAD.MOV.U32 R193, RZ, RZ, R109 ;  /* 0x000000ffffc17224 */ /* 0x000fe200078e006d */
[----:B0-----:R-:W-:Y:S01]  /*1da0*/  MOV R6, R146 ;  /* 0x0000009200067202 */ /* 0x001fe20000000f00 */
[----:B------:R-:W-:Y:S01]  /*1db0*/  IMAD.MOV.U32 R195, RZ, RZ, R111 ;  /* 0x000000ffffc37224 */ /* 0x000fe200078e006f */
[----:B------:R-:W-:Y:S01]  /*1dc0*/  MOV R3, R149 ;  /* 0x0000009500037202 */ /* 0x000fe20000000f00 */
[----:B------:R-:W-:Y:S01]  /*1dd0*/  IMAD.MOV.U32 R196, RZ, RZ, R112 ;  /* 0x000000ffffc47224 */ /* 0x000fe200078e0070 */
[----:B------:R0:W-:Y:S01]  /*1de0*/  STL.64 [R1+0x50], R44 ;  /* 0x0000502c01007387 */ /* 0x0001e20000100a00 */
[----:B------:R-:W-:-:S02]  /*1df0*/  IMAD.MOV.U32 R198, RZ, RZ, R114 ;  /* 0x000000ffffc67224 */ /* 0x000fc400078e0072 */
[----:B------:R-:W-:Y:S01]  /*1e00*/  IMAD.MOV.U32 R199, RZ, RZ, R115 ;  /* 0x000000ffffc77224 */ /* 0x000fe200078e0073 */
[----:B------:R-:W-:Y:S01]  /*1e10*/  STL [R1+0x588], R155 ;  /* 0x0005889b01007387 */ /* 0x000fe20000100800 */
[----:B------:R-:W-:Y:S02]  /*1e20*/  IMAD.MOV.U32 R201, RZ, RZ, R117 ;  /* 0x000000ffffc97224 */ /* 0x000fe400078e0075 */
[----:B------:R-:W-:Y:S02]  /*1e30*/  IMAD.MOV.U32 R202, RZ, RZ, R118 ;  /* 0x000000ffffca7224 */ /* 0x000fe400078e0076 */
[----:B------:R-:W-:Y:S02]  /*1e40*/  IMAD.MOV.U32 R204, RZ, RZ, R120 ;  /* 0x000000ffffcc7224 */ /* 0x000fe400078e0078 */
[----:B------:R-:W-:Y:S02]  /*1e50*/  IMAD.MOV.U32 R205, RZ, RZ, R121 ;  /* 0x000000ffffcd7224 */ /* 0x000fe400078e0079 */
[----:B------:R-:W-:-:S02]  /*1e60*/  IMAD.MOV.U32 R207, RZ, RZ, R123 ;  /* 0x000000ffffcf7224 */ /* 0x000fc400078e007b */
[----:B------:R-:W-:Y:S02]  /*1e70*/  IMAD.MOV.U32 R208, RZ, RZ, R124 ;  /* 0x000000ffffd07224 */ /* 0x000fe400078e007c */
[----:B------:R-:W-:Y:S02]  /*1e80*/  IMAD.MOV.U32 R210, RZ, RZ, R126 ;  /* 0x000000ffffd27224 */ /* 0x000fe400078e007e */
[----:B------:R-:W-:Y:S02]  /*1e90*/  IMAD.MOV.U32 R211, RZ, RZ, R127 ;  /* 0x000000ffffd37224 */ /* 0x000fe400078e007f */
[----:B------:R-:W-:Y:S02]  /*1ea0*/  IMAD.MOV.U32 R23, RZ, RZ, R129 ;  /* 0x000000ffff177224 */ /* 0x000fe400078e0081 */
[----:B------:R-:W-:Y:S02]  /*1eb0*/  IMAD.MOV.U32 R22, RZ, RZ, R130 ;  /* 0x000000ffff167224 */ /* 0x000fe400078e0082 */
[----:B------:R-:W-:-:S02]  /*1ec0*/  IMAD.MOV.U32 R20, RZ, RZ, R132 ;  /* 0x000000ffff147224 */ /* 0x000fc400078e0084 */
[----:B------:R-:W-:Y:S02]  /*1ed0*/  IMAD.MOV.U32 R19, RZ, RZ, R133 ;  /* 0x000000ffff137224 */ /* 0x000fe400078e0085 */
[----:B--2---:R-:W-:Y:S02]  /*1ee0*/  IMAD.MOV.U32 R17, RZ, RZ, R135 ;  /* 0x000000ffff117224 */ /* 0x004fe400078e0087 */
[----:B---3--:R-:W-:Y:S02]  /*1ef0*/  IMAD.MOV.U32 R16, RZ, RZ, R136 ;  /* 0x000000ffff107224 */ /* 0x008fe400078e0088 */
        /* <DEDUP_REMOVED lines=8> */
[----:B----4-:R-:W-:-:S02]  /*1f80*/  IMAD.MOV.U32 R2, RZ, RZ, R150 ;  /* 0x000000ffff027224 */ /* 0x010fc400078e0096 */
[----:B------:R-:W-:Y:S02]  /*1f90*/  IMAD.MOV.U32 R0, RZ, RZ, R151 ;  /* 0x000000ffff007224 */ /* 0x000fe400078e0097 */
[----:B0-----:R-:W-:-:S06]  /*1fa0*/  WARPGROUP.ARRIVE ;  /* 0x00000000000079c5 */ /* 0x001fcc0000000000 */
[----:B------:R-:W-:Y:S03]  /*1fb0*/  IGMMA.64x256x32.S8.S8 R24, gdesc[UR8], RZ, !UPT, gsb0 ;  /* 0x06600000081879f1 */ /* 0x000fe6000c0410ff */
[----:B------:R-:W-:Y:S02]  /*1fc0*/  WARPGROUP.DEPBAR.LE gsb0, 0x0 ;  /* 0x00008000000079c5 */ /* 0x000fe40000010000 */
[----:B------:R-:W-:Y:S04]  /*1fd0*/  STL.64 [R1+0x580], R150 ;  /* 0x0005809601007387 */ /* 0x000fe80000100a00 */
        /* <DEDUP_REMOVED lines=20> */
[----:B------:R0:W-:Y:S04]  /*2120*/  STL.64 [R1+0x4d8], R108 ;  /* 0x0004d86c01007387 */ /* 0x0001e80000100a00 */
[----:B0-----:R-:W2:Y:S04]  /*2130*/  LDL.LU R108, [R1] ;  /* 0x00000000016c7983 */ /* 0x001ea80000300800 */
[----:B------:R-:W2:Y:S04]  /*2140*/  LDL.LU R109, [R1+0x4] ;  /* 0x00000400016d7983 */ /* 0x000ea80000300800 */
        /* <DEDUP_REMOVED lines=19> */
[----:B------:R-:W2:Y:S01]  /*2280*/  LDL.LU R129, [R1+0x54] ;  /* 0x0000540001817983 */ /* 0x000ea20000300800 */
        /* <DEDUP_REMOVED lines=32> */
[----:B------:R-:W-:Y:S01]  /*2490*/  UIADD3 UR8, UR5, 0x2, URZ ;  /* 0x0000000205087890 */ /* 0x000fe2000fffe03f */
[----:B------:R-:W-:Y:S01]  /*24a0*/  IMAD.MOV.U32 R215, RZ, RZ, R21 ;  /* 0x000000ffffd77224 */ /* 0x000fe200078e0015 */
[----:B------:R-:W-:Y:S01]  /*24b0*/  UIADD3 UR10, UR6, 0x2, URZ ;  /* 0x00000002060a7890 */ /* 0x000fe2000fffe03f */
[----:B------:R-:W-:Y:S01]  /*24c0*/  IMAD.MOV.U32 R216, RZ, RZ, R20 ;  /* 0x000000ffffd87224 */ /* 0x000fe200078e0014 */
[----:B------:R-:W-:Y:S01]  /*24d0*/  UMOV UR9, 0x40000040 ;  /* 0x4000004000097882 */ /* 0x000fe20000000000 */
[----:B------:R-:W-:Y:S01]  /*24e0*/  IMAD.MOV.U32 R218, RZ, RZ, R18 ;  /* 0x000000ffffda7224 */ /* 0x000fe200078e0012 */
[----:B------:R-:W-:Y:S01]  /*24f0*/  UMOV UR11, 0x40000040 ;  /* 0x40000040000b7882 */ /* 0x000fe20000000000 */
        /* <DEDUP_REMOVED lines=10> */
[----:B------:R-:W-:-:S06]  /*25a0*/  IMAD.MOV.U32 R234, RZ, RZ, R2 ;  /* 0x000000ffffea7224 */ /* 0x000fcc00078e0002 */
[----:B--2---:R-:W-:-:S06]  /*25b0*/  WARPGROUP.ARRIVE ;  /* 0x00000000000079c5 */ /* 0x004fcc0000000000 */
[----:B------:R-:W-:Y:S03]  /*25c0*/  IGMMA.64x256x32.S8.S8 R108, gdesc[UR8], R108, gsb0 ;  /* 0x06600000086c79f1 */ /* 0x000fe6000804106c */
[----:B------:R-:W-:Y:S02]  /*25d0*/  WARPGROUP.DEPBAR.LE gsb0, 0x0 ;  /* 0x00008000000079c5 */ /* 0x000fe40000010000 */
[----:B------:R-:W-:Y:S04]  /*25e0*/  STL.64 [R1], R108 ;  /* 0x0000006c01007387 */ /* 0x000fe80000100a00 */
        /* <DEDUP_REMOVED lines=63> */
[----:B0-----:R-:W2:Y:S04]  /*29e0*/  LDL.LU R155, [R1+0x588] ;  /* 0x00058800019b7983 */ /* 0x001ea80000300800 */
[----:B------:R-:W3:Y:S04]  /*29f0*/  LDL.LU.64 R150, [R1+0x580] ;  /* 0x0005800001967983 */ /* 0x000ee80000300a00 */
        /* <DEDUP_REMOVED lines=20> */
[----:B------:R-:W3:Y:S01]  /*2b40*/  LDL.LU.64 R108, [R1+0x4d8] ;  /* 0x0004d800016c7983 */ /* 0x000ee20000300a00 */
[----:B------:R-:W-:Y:S01]  /*2b50*/  UIADD3 UR8, UR5, 0x402, URZ ;  /* 0x0000040205087890 */ /* 0x000fe2000fffe03f */
[----:B------:R-:W-:Y:S01]  /*2b60*/  UMOV UR9, 0x40000040 ;  /* 0x4000004000097882 */ /* 0x000fe20000000000 */
[----:B---3--:R-:W-:-:S07]  /*2b70*/  WARPGROUP.ARRIVE ;  /* 0x00000000000079c5 */ /* 0x008fce0000000000 */
[----:B------:R-:W-:Y:S03]  /*2b80*/  IGMMA.64x256x32.S8.S8 R24, gdesc[UR8], R24, gsb0 ;  /* 0x06600000081879f1 */ /* 0x000fe60008041018 */
        /* <DEDUP_REMOVED lines=65> */
[----:B0-----:R-:W3:Y:S04]  /*2fa0*/  LDL.LU.64 R24, [R1] ;  /* 0x0000000001187983 */ /* 0x001ee80000300a00 */
        /* <DEDUP_REMOVED lines=63> */
[----:B------:R-:W-:-:S02]  /*33a0*/  UIADD3 UR8, UR5, 0x4, URZ ;  /* 0x0000000405087890 */ /* 0x000fc4000fffe03f */
[----:B------:R-:W-:Y:S01]  /*33b0*/  UIADD3 UR10, UR6, 0x4, URZ ;  /* 0x00000004060a7890 */ /* 0x000fe2000fffe03f */
[----:B------:R-:W-:Y:S01]  /*33c0*/  UMOV UR9, 0x40000040 ;  /* 0x4000004000097882 */ /* 0x000fe20000000000 */
[----:B------:R-:W-:Y:S01]  /*33d0*/  UMOV UR11, 0x40000040 ;  /* 0x40000040000b7882 */ /* 0x000fe20000000000 */
[----:B---3--:R-:W-:-:S06]  /*33e0*/  WARPGROUP.ARRIVE ;  /* 0x00000000000079c5 */ /* 0x008fcc0000000000 */
[----:B------:R-:W-:Y:S03]  /*33f0*/  IGMMA.64x256x32.S8.S8 R24, gdesc[UR8], R24, gsb0 ;  /* 0x06600000081879f1 */ /* 0x000fe60008041018 */
[----:B------:R-:W-:Y:S02]  /*3400*/  WARPGROUP.DEPBAR.LE gsb0, 0x0 ;  /* 0x00008000000079c5 */ /* 0x000fe40000010000 */
[----:B------:R-:W-:Y:S01]  /*3410*/  STL.64 [R1], R24 ;  /* 0x0000001801007387 */ /* 0x000fe20000100a00 */
[----:B------:R-:W-:Y:S01]  /*3420*/  MOV R4, R150 ;  /* 0x0000009600047202 */ /* 0x000fe20000000f00 */
[----:B------:R-:W-:Y:S01]  /*3430*/  IMAD.MOV.U32 R3, RZ, RZ, R151 ;  /* 0x000000ffff037224 */ /* 0x000fe200078e0097 */
[----:B------:R-:W-:Y:S01]  /*3440*/  MOV R7, R147 ;  /* 0x0000009300077202 */ /* 0x000fe20000000f00 */
        /* <DEDUP_REMOVED lines=36> */
[----:B------:R0:W-:Y:S01]  /*3690*/  STL.64 [R1+0x50], R44 ;  /* 0x0000502c01007387 */ /* 0x0001e20000100a00 */
[----:B------:R-:W-:Y:S01]  /*36a0*/  IMAD.MOV.U32 R206, RZ, RZ, R122 ;  /* 0x000000ffffce7224 */ /* 0x000fe200078e007a */
[----:B------:R-:W-:Y:S01]  /*36b0*/  MOV R201, R117 ;  /* 0x0000007500c97202 */ /* 0x000fe20000000f00 */
[----:B------:R-:W-:Y:S01]  /*36c0*/  IMAD.MOV.U32 R205, RZ, RZ, R121 ;  /* 0x000000ffffcd7224 */ /* 0x000fe200078e0079 */
[----:B------:R-:W3:Y:S01]  /*36d0*/  LDL.LU.64 R150, [R1+0x4d0] ;  /* 0x0004d00001967983 */ /* 0x000ee20000300a00 */
        /* <DEDUP_REMOVED lines=92> */
[----:B------:R-:W-:-:S02]  /*3ca0*/  IMAD.MOV.U32 R16, RZ, RZ, R50 ;  /* 0x000000ffff107224 */ /* 0x000fc400078e0032 */
[----:B------:R-:W-:Y:S01]  /*3cb0*/  IMAD.MOV.U32 R17, RZ, RZ, R49 ;  /* 0x000000ffff117224 */ /* 0x000fe200078e0031 */
[----:B------:R-:W3:Y:S01]  /*3cc0*/  LDL.LU.64 R102, [R1+0x410] ;  /* 0x0004100001667983 */ /* 0x000ee20000300a00 */
[----:B------:R-:W-:Y:S02]  /*3cd0*/  IMAD.MOV.U32 R0, RZ, RZ, R46 ;  /* 0x000000ffff007224 */ /* 0x000fe400078e002e */
[----:B------:R-:W-:Y:S01]  /*3ce0*/  IMAD.MOV.U32 R19, RZ, RZ, R47 ;  /* 0x000000ffff137224 */ /* 0x000fe200078e002f */
        /* <DEDUP_REMOVED lines=28> */
[----:B0-----:R-:W3:Y:S04]  /*3eb0*/  LDL.LU.64 R44, [R1+0x328] ;  /* 0x00032800012c7983 */ /* 0x001ee80000300a00 */
        /* <DEDUP_REMOVED lines=11> */
[----:B------:R-:W-:-:S02]  /*3f70*/  UMOV UR9, 0x40000040 ;  /* 0x4000004000097882 */ /* 0x000fc40000000000 */
[----:B--2---:R-:W-:Y:S01]  /*3f80*/  STL [R1+0x2b8], R155 ;  /* 0x0002b89b01007387 */ /* 0x004fe20000100800 */
[----:B---3--:R-:W-:-:S06]  /*3f90*/  WARPGROUP.ARRIVE ;  /* 0x00000000000079c5 */ /* 0x008fcc0000000000 */
        /* <DEDUP_REMOVED lines=80> */
[----:B------:R-:W-:Y:S01]  /*44a0*/  IMAD.MOV.U32 R222, RZ, RZ, R20 ;  /* 0x000000ffffde7224 */ /* 0x000fe200078e0014 */
[----:B------:R0:W5:Y:S01]  /*44b0*/  LDL.LU R0, [R1+0x2d0] ;  /* 0x0002d00001007983 */ /* 0x0001620000300800 */
[----:B------:R-:W-:-:S02]  /*44c0*/  IMAD.MOV.U32 R223, RZ, RZ, R15 ;  /* 0x000000ffffdf7224 */ /* 0x000fc400078e000f */
[----:B------:R-:W-:Y:S01]  /*44d0*/  IMAD.MOV.U32 R225, RZ, RZ, R13 ;  /* 0x000000ffffe17224 */ /* 0x000fe200078e000d */
[----:B------:R0:W5:Y:S01]  /*44e0*/  LDL.LU R19, [R1+0x2cc] ;  /* 0x0002cc0001137983 */ /* 0x0001620000300800 */
[----:B------:R-:W-:Y:S02]  /*44f0*/  IMAD.MOV.U32 R226, RZ, RZ, R12 ;  /* 0x000000ffffe27224 */ /* 0x000fe400078e000c */
[----:B------:R-:W-:Y:S01]  /*4500*/  IMAD.MOV.U32 R228, RZ, RZ, R10 ;  /* 0x000000ffffe47224 */ /* 0x000fe200078e000a */
[----:B------:R0:W5:Y:S01]  /*4510*/  LDL.LU R18, [R1+0x2c8] ;  /* 0x0002c80001127983 */ /* 0x0001620000300800 */
[----:B------:R-:W-:Y:S02]  /*4520*/  IMAD.MOV.U32 R229, RZ, RZ, R9 ;  /* 0x000000ffffe57224 */ /* 0x000fe400078e0009 */
[----:B------:R-:W-:Y:S01]  /*4530*/  IMAD.MOV.U32 R231, RZ, RZ, R7 ;  /* 0x000000ffffe77224 */ /* 0x000fe200078e0007 */
[----:B------:R0:W5:Y:S01]  /*4540*/  LDL.LU R17, [R1+0x2c4] ;  /* 0x0002c40001117983 */ /* 0x0001620000300800 */
[----:B------:R-:W-:-:S02]  /*4550*/  IMAD.MOV.U32 R232, RZ, RZ, R6 ;  /* 0x000000ffffe87224 */ /* 0x000fc400078e0006 */
[----:B------:R-:W-:Y:S01]  /*4560*/  IMAD.MOV.U32 R234, RZ, RZ, R4 ;  /* 0x000000ffffea7224 */ /* 0x000fe200078e0004 */
[----:B------:R0:W5:Y:S01]  /*4570*/  LDL.LU R16, [R1+0x2c0] ;  /* 0x0002c00001107983 */ /* 0x0001620000300800 */
[----:B------:R-:W-:-:S03]  /*4580*/  IMAD.MOV.U32 R235, RZ, RZ, R3 ;  /* 0x000000ffffeb7224 */ /* 0x000fc600078e0003 */
[----:B------:R0:W5:Y:S03]  /*4590*/  LDL.LU R2, [R1+0x2bc] ;  /* 0x0002bc0001027983 */ /* 0x0001660000300800 */
        /* <DEDUP_REMOVED lines=67> */
[----:B-1----:R0:W5:Y:S04]  /*49d0*/  LDL.LU R155, [R1+0x2b8] ;  /* 0x0002b800019b7983 */ /* 0x0021680000300800 */
[----:B------:R-:W2:Y:S04]  /*49e0*/  LDL.LU.64 R150, [R1+0x2b0] ;  /* 0x0002b00001967983 */ /* 0x000ea80000300a00 */
        /* <DEDUP_REMOVED lines=20> */
[----:B------:R-:W2:Y:S01]  /*4b30*/  LDL.LU.64 R108, [R1+0x208] ;  /* 0x00020800016c7983 */ /* 0x000ea20000300a00 */
[----:B------:R-:W-:Y:S01]  /*4b40*/  UIADD3 UR8, UR5, 0x406, URZ ;  /* 0x0000040605087890 */ /* 0x000fe2000fffe03f */
[----:B------:R-:W-:Y:S01]  /*4b50*/  UMOV UR9, 0x40000040 ;  /* 0x4000004000097882 */ /* 0x000fe20000000000 */
[----:B--2---:R-:W-:-:S07]  /*4b60*/  WARPGROUP.ARRIVE ;  /* 0x00000000000079c5 */ /* 0x004fce0000000000 */
[----:B------:R-:W-:Y:S03]  /*4b70*/  IGMMA.64x256x32.S8.S8 R24, gdesc[UR8], R24, gsb0 ;  /* 0x06600000081879f1 */ /* 0x000fe60008041018 */
[----:B------:R-:W-:Y:S02]  /*4b80*/  WARPGROUP.DEPBAR.LE gsb0, 0x0 ;  /* 0x00008000000079c5 */ /* 0x000fe40000010000 */
[----:B0-----:R-:W-:Y:S05]  /*4b90*/  @!P1 BRA `(.L_x_22) ;  /* 0x0000004000d49947 */ /* 0x001fea0003800000 */
[----:B------:R-:W-:Y:S01]  /*4ba0*/  UIADD3 UR6, UR39, 0x1, URZ ;  /* 0x0000000127067890 */ /* 0x000fe2000fffe03f */
[----:B-----5:R-:W-:Y:S01]  /*4bb0*/  R2UR UR5, R2 ;  /* 0x00000000020572ca */ /* 0x020fe200000e0000 */
[----:B------:R-:W-:Y:S02]  /*4bc0*/  UMOV UR12, UR39 ;  /* 0x00000027000c7c82 */ /* 0x000fe40008000000 */
[----:B------:R-:W-:-:S04]  /*4bd0*/  UISETP.NE.AND UP0, UPT, UR6, 0x3, UPT ;  /* 0x000000030600788c */ /* 0x000fc8000bf05270 */
[----:B------:R-:W-:Y:S02]  /*4be0*/  USEL UR7, URZ, 0x1, UP0 ;  /* 0x000000013f077887 */ /* 0x000fe40008000000 */
[----:B------:R-:W-:Y:S02]  /*4bf0*/  USEL UR6, UR6, URZ, UP0 ;  /* 0x0000003f06067287 */ /* 0x000fe40008000000 */
[----:B------:R-:W-:-:S12]  /*4c00*/  ULOP3.LUT UR7, UR38, UR7, URZ, 0x3c, !UPT ;  /* 0x0000000726077292 */ /* 0x000fd8000f8e3c3f */
.L_x_29:
[----:B------:R-:W-:Y:S05]  /*4c10*/  @!P0 BRA `(.L_x_23) ;  /* 0x0000000000048947 */ /* 0x000fea0003800000 */
[----:B------:R-:W-:Y:S01]  /*4c20*/  BPT.TRAP 0x1 ;  /* 0x000000040000795c */ /* 0x000fe20000300000 */
.L_x_23:
[----:B------:R-:W0:Y:S01]  /*4c30*/  S2UR UR9, SR_CgaCtaId ;  /* 0x00000000000979c3 */ /* 0x000e220000008800 */
[----:B------:R-:W-:Y:S01]  /*4c40*/  UMOV UR8, 0x400 ;  /* 0x0000040000087882 */ /* 0x000fe20000000000 */
[----:B------:R-:W-:Y:S01]  /*4c50*/  IMAD.U32 R3, RZ, RZ, UR7 ;  /* 0x00000007ff037e24 */ /* 0x000fe2000f8e00ff */
[----:B------:R-:W-:-:S04]  /*4c60*/  MOV R2, UR6 ;  /* 0x0000000600027c02 */ /* 0x000fc80008000f00 */
[----:B------:R-:W-:Y:S01]  /*4c70*/  SHF.L.U32 R3, R3, 0x1f, RZ ;  /* 0x0000001f03037819 */ /* 0x000fe200000006ff */
[----:B0-----:R-:W-:-:S06]  /*4c80*/  ULEA UR8, UR9, UR8, 0x18 ;  /* 0x0000000809087291 */ /* 0x001fcc000f8ec03f */
[----:B------:R-:W-:-:S05]  /*4c90*/  IMAD.U32 R0, RZ, RZ, UR8 ;  /* 0x00000008ff007e24 */ /* 0x000fca000f8e00ff */
[----:B------:R-:W-:-:S04]  /*4ca0*/  LEA R2, R2, R0, 0x3 ;  /* 0x0000000002027211 */ /* 0x000fc800078e18ff */
[----:B------:R0:W1:Y:S01]  /*4cb0*/  SYNCS.PHASECHK.TRANS64.TRYWAIT P1, [R2+URZ], R3 ;  /* 0x00000003020075a7 */ /* 0x000062000802017f */
[----:B------:R-:W-:Y:S05]  /*4cc0*/  @!P0 BRA `(.L_x_24) ;  /* 0x0000000000048947 */ /* 0x000fea0003800000 */
[----:B------:R-:W-:Y:S01]  /*4cd0*/  BPT.TRAP 0x1 ;  /* 0x000000040000795c */ /* 0x000fe20000300000 */
.L_x_24:
[----:B-1----:R-:W-:Y:S05]  /*4ce0*/  @P1 BRA `(.L_x_25) ;  /* 0x0000000000081947 */ /* 0x002fea0003800000 */
[----:B------:R-:W1:Y:S02]  /*4cf0*/  SYNCS.PHASECHK.TRANS64.TRYWAIT P1, [R2+URZ], R3 ;  /* 0x00000003020075a7 */ /* 0x000e64000802017f */
[----:B-1----:R-:W-:Y:S05]  /*4d00*/  @!P1 BRA `(.L_x_26) ;  /* 0x0000013800389947 */ /* 0x002fea0003800000 */
.L_x_25:
        /* <DEDUP_REMOVED lines=64> */
[----:B--2---:R-:W2:Y:S04]  /*5110*/  LDL.LU.64 R24, [R1] ;  /* 0x0000000001187983 */ /* 0x004ea80000300a00 */
        /* <DEDUP_REMOVED lines=63> */
[----:B------:R-:W-:-:S02]  /*5510*/  ULEA UR13, UR6, UR45, 0xb ;  /* 0x0000002d060d7291 */ /* 0x000fc4000f8e583f */
[----:B------:R-:W-:Y:S01]  /*5520*/  ULEA UR14, UR6, UR4, 0xb ;  /* 0x00000004060e7291 */ /* 0x000fe2000f8e583f */
[----:B------:R-:W-:Y:S01]  /*5530*/  STL [R1+0x2cc], R19 ;  /* 0x0002cc1301007387 */ /* 0x000fe20000100800 */
[----:B------:R-:W-:Y:S01]  /*5540*/  UMOV UR9, 0x40000040 ;  /* 0x4000004000097882 */ /* 0x000fe20000000000 */
[----:B------:R-:W-:Y:S02]  /*5550*/  UMOV UR11, 0x40000040 ;  /* 0x40000040000b7882 */ /* 0x000fe40000000000 */
[----:B------:R-:W-:Y:S01]  /*5560*/  UMOV UR8, UR13 ;  /* 0x0000000d00087c82 */ /* 0x000fe20008000000 */
[----:B------:R-:W-:Y:S01]  /*5570*/  STL [R1+0x2c8], R18 ;  /* 0x0002c81201007387 */ /* 0x000fe20000100800 */
[----:B------:R-:W-:-:S03]  /*5580*/  UMOV UR10, UR14 ;  /* 0x0000000e000a7c82 */ /* 0x000fc60008000000 */
[----:B------:R-:W-:Y:S04]  /*5590*/  STL [R1+0x2c4], R17 ;  /* 0x0002c41101007387 */ /* 0x000fe80000100800 */
[----:B------:R-:W-:Y:S04]  /*55a0*/  STL [R1+0x2c0], R16 ;  /* 0x0002c01001007387 */ /* 0x000fe80000100800 */
[----:B------:R3:W-:Y:S01]  /*55b0*/  STL [R1+0x2bc], R0 ;  /* 0x0002bc0001007387 */ /* 0x0007e20000100800 */
[----:B--2---:R-:W-:-:S06]  /*55c0*/  WARPGROUP.ARRIVE ;  /* 0x00000000000079c5 */ /* 0x004fcc0000000000 */
[----:B------:R-:W-:Y:S03]  /*55d0*/  IGMMA.64x256x32.S8.S8 R24, gdesc[UR8], R24, gsb0 ;  /* 0x06600000081879f1 */ /* 0x000fe60008041018 */
[----:B------:R-:W-:Y:S02]  /*55e0*/  WARPGROUP.DEPBAR.LE gsb0, 0x0 ;  /* 0x00008000000079c5 */ /* 0x000fe40000010000 */
[----:B------:R-:W-:Y:S01]  /*55f0*/  STL.64 [R1], R24 ;  /* 0x0000001801007387 */ /* 0x000fe20000100a00 */
[----:B01----:R-:W-:Y:S01]  /*5600*/  MOV R2, R150 ;  /* 0x0000009600027202 */ /* 0x003fe20000000f00 */
[----:B---3--:R-:W-:Y:S01]  /*5610*/  IMAD.MOV.U32 R0, RZ, RZ, R151 ;  /* 0x000000ffff007224 */ /* 0x008fe200078e0097 */
        /* <DEDUP_REMOVED lines=41> */
[----:B------:R-:W2:Y:S01]  /*58b0*/  LDL.LU.64 R150, [R1+0x780] ;  /* 0x0007800001967983 */ /* 0x000ea20000300a00 */
        /* <DEDUP_REMOVED lines=92> */
[----:B------:R-:W-:-:S02]  /*5e80*/  IMAD.MOV.U32 R231, RZ, RZ, R50 ;  /* 0x000000ffffe77224 */ /* 0x000fc400078e0032 */
[----:B------:R-:W-:Y:S01]  /*5e90*/  IMAD.MOV.U32 R232, RZ, RZ, R49 ;  /* 0x000000ffffe87224 */ /* 0x000fe200078e0031 */
[----:B------:R-:W2:Y:S01]  /*5ea0*/  LDL.LU.64 R102, [R1+0x6c0] ;  /* 0x0006c00001667983 */ /* 0x000ea20000300a00 */
[----:B------:R-:W-:Y:S02]  /*5eb0*/  IMAD.MOV.U32 R235, RZ, RZ, R46 ;  /* 0x000000ffffeb7224 */ /* 0x000fe400078e002e */
[----:B------:R-:W-:Y:S01]  /*5ec0*/  IMAD.MOV.U32 R234, RZ, RZ, R47 ;  /* 0x000000ffffea7224 */ /* 0x000fe200078e002f */
        /* <DEDUP_REMOVED lines=28> */
[----:B0-----:R-:W2:Y:S04]  /*6090*/  LDL.LU.64 R44, [R1+0x5d8] ;  /* 0x0005d800012c7983 */ /* 0x001ea80000300a00 */
        /* <DEDUP_REMOVED lines=11> */
[----:B------:R-:W-:-:S02]  /*6150*/  UMOV UR9, 0x40000040 ;  /* 0x4000004000097882 */ /* 0x000fc40000000000 */
[----:B------:R-:W-:Y:S01]  /*6160*/  STL [R1+0x580], R155 ;  /* 0x0005809b01007387 */ /* 0x000fe20000100800 */
[----:B--2---:R-:W-:-:S06]  /*6170*/  WARPGROUP.ARRIVE ;  /* 0x00000000000079c5 */ /* 0x004fcc0000000000 */
        /* <DEDUP_REMOVED lines=91> */
[----:B------:R-:W-:Y:S01]  /*6730*/  IMAD.MOV.U32 R235, RZ, RZ, R0 ;  /* 0x000000ffffeb7224 */ /* 0x000fe200078e0000 */
[----:B------:R-:W-:Y:S02]  /*6740*/  UIADD3 UR8, UR13, 0x2, URZ ;  /* 0x000000020d087890 */ /* 0x000fe4000fffe03f */
[----:B------:R-:W-:Y:S01]  /*6750*/  UIADD3 UR10, UR14, 0x2, URZ ;  /* 0x000000020e0a7890 */ /* 0x000fe2000fffe03f */
[----:B------:R-:W-:Y:S01]  /*6760*/  UMOV UR9, 0x40000040 ;  /* 0x4000004000097882 */ /* 0x000fe20000000000 */
[----:B------:R-:W-:Y:S01]  /*6770*/  UMOV UR11, 0x40000040 ;  /* 0x40000040000b7882 */ /* 0x000fe20000000000 */
        /* <DEDUP_REMOVED lines=236> */
[----:B------:R-:W-:Y:S01]  /*7640*/  STL.64 [R1+0x30], R36 ;  /* 0x0000302401007387 */ /* 0x000fe20000100a00 */
[----:B------:R-:W-:-:S03]  /*7650*/  IMAD.MOV.U32 R3, RZ, RZ, R150 ;  /* 0x000000ffff037224 */ /* 0x000fc600078e0096 */
[----:B------:R-:W-:Y:S01]  /*7660*/  STL.64 [R1+0x38], R38 ;  /* 0x0000382601007387 */ /* 0x000fe20000100a00 */
[----:B------:R-:W-:-:S03]  /*7670*/  MOV R2, R151 ;  /* 0x0000009700027202 */ /* 0x000fc60000000f00 */
[----:B------:R-:W-:Y:S01]  /*7680*/  STL.64 [R1+0x40], R40 ;  /* 0x0000402801007387 */ /* 0x000fe20000100a00 */
[----:B------:R-:W-:Y:S01]  /*7690*/  MOV R5, R148 ;  /* 0x0000009400057202 */ /* 0x000fe20000000f00 */
[----:B------:R-:W-:Y:S02]  /*76a0*/  IMAD.MOV.U32 R4, RZ, RZ, R149 ;  /* 0x000000ffff047224 */ /* 0x000fe400078e0095 */
[----:B------:R-:W-:Y:S01]  /*76b0*/  STL.64 [R1+0x48], R42 ;  /* 0x0000482a01007387 */ /* 0x000fe20000100a00 */
[----:B------:R-:W-:-:S03]  /*76c0*/  IMAD.MOV.U32 R7, RZ, RZ, R146 ;  /* 0x000000ffff077224 */ /* 0x000fc600078e0092 */
[----:B------:R0:W-:Y:S01]  /*76d0*/  STL.64 [R1+0x50], R44 ;  /* 0x0000502c01007387 */ /* 0x0001e20000100a00 */
[----:B------:R-:W-:Y:S01]  /*76e0*/  IMAD.MOV.U32 R6, RZ, RZ, R147 ;  /* 0x000000ffff067224 */ /* 0x000fe200078e0093 */
[----:B------:R-:W-:Y:S02]  /*76f0*/  MOV R8, R145 ;  /* 0x0000009100087202 */ /* 0x000fe40000000f00 */
[----:B------:R-:W3:Y:S01]  /*7700*/  LDL.LU.64 R150, [R1+0x4c8] ;  /* 0x0004c80001967983 */ /* 0x000ee20000300a00 */
[----:B------:R-:W-:Y:S01]  /*7710*/  IMAD.MOV.U32 R9, RZ, RZ, R144 ;  /* 0x000000ffff097224 */ /* 0x000fe200078e0090 */
[----:B------:R-:W-:Y:S02]  /*7720*/  MOV R11, R142 ;  /* 0x0000008e000b7202 */ /* 0x000fe40000000f00 */
[----:B------:R-:W3:Y:S01]  /*7730*/  LDL.LU.64 R148, [R1+0x4c0] ;  /* 0x0004c00001947983 */ /* 0x000ee20000300a00 */
[----:B------:R-:W-:-:S03]  /*7740*/  IMAD.MOV.U32 R10, RZ, RZ, R143 ;  /* 0x000000ffff0a7224 */ /* 0x000fc600078e008f */
[----:B------:R-:W3:Y:S01]  /*7750*/  LDL.LU.64 R146, [R1+0x4b8] ;  /* 0x0004b80001927983 */ /* 0x000ee20000300a00 */
[----:B------:R-:W-:Y:S01]  /*7760*/  IMAD.MOV.U32 R13, RZ, RZ, R140 ;  /* 0x000000ffff0d7224 */ /* 0x000fe200078e008c */
[----:B------:R-:W-:Y:S01]  /*7770*/  MOV R14, R139 ;  /* 0x0000008b000e7202 */ /* 0x000fe20000000f00 */
[----:B------:R-:W-:Y:S01]  /*7780*/  IMAD.MOV.U32 R12, RZ, RZ, R141 ;  /* 0x000000ffff0c7224 */ /* 0x000fe200078e008d */
        /* <DEDUP_REMOVED lines=249> */
[----:B------:R0:W5:Y:S04]  /*8720*/  LDL.LU R19, [R1+0x2cc] ;  /* 0x0002cc0001137983 */ /* 0x0001680000300800 */
[----:B------:R0:W5:Y:S04]  /*8730*/  LDL.LU R18, [R1+0x2c8] ;  /* 0x0002c80001127983 */ /* 0x0001680000300800 */
[----:B------:R0:W5:Y:S04]  /*8740*/  LDL.LU R17, [R1+0x2c4] ;  /* 0x0002c40001117983 */ /* 0x0001680000300800 */
[----:B------:R0:W5:Y:S04]  /*8750*/  LDL.LU R16, [R1+0x2c0] ;  /* 0x0002c00001107983 */ /* 0x0001680000300800 */
[----:B------:R0:W5:Y:S01]  /*8760*/  LDL.LU R0, [R1+0x2bc] ;  /* 0x0002bc0001007983 */ /* 0x0001620000300800 */
        /* <DEDUP_REMOVED lines=96> */
[----:B------:R-:W-:Y:S01]  /*8d70*/  BPT.TRAP 0x1 ;  /* 0x000000040000795c */ /* 0x000fe20000300000 */
.L_x_27:
[----:B-----5:R-:W-:Y:S01]  /*8d80*/  ISETP.NE.AND P1, PT, R19, RZ, PT ;  /* 0x000000ff1300720c */ /* 0x020fe20003f25270 */
[----:B------:R-:W-:Y:S01]  /*8d90*/  IMAD.U32 R2, RZ, RZ, UR12 ;  /* 0x0000000cff027e24 */ /* 0x000fe2000f8e00ff */
[----:B------:R-:W-:-:S11]  /*8da0*/  UISETP.GT.U32.AND UP0, UPT, UR40, 0x1, UPT ;  /* 0x000000012800788c */ /* 0x000fd6000bf04070 */
[----:B------:R-:W-:-:S05]  /*8db0*/  @P1 LEA R2, R2, R0, 0x3 ;  /* 0x0000000002021211 */ /* 0x000fca00078e18ff */
[----:B------:R-:W-:-:S05]  /*8dc0*/  @P1 VIADD R2, R2, 0x18 ;  /* 0x0000001802021836 */ /* 0x000fca0000000000 */
[----:B------:R-:W-:-:S04]  /*8dd0*/  @P1 PRMT R2, R155, 0x654, R2 ;  /* 0x000006549b021816 */ /* 0x000fc80000000002 */
[----:B------:R0:W-:Y:S01]  /*8de0*/  @P1 SYNCS.ARRIVE.TRANS64.RED.A1T0 RZ, [R2+URZ], RZ ;  /* 0x000000ff02ff19a7 */ /* 0x0001e2000810043f */
[----:B------:R-:W-:-:S13]  /*8df0*/  PLOP3.LUT P1, PT, PT, PT, UP0, 0x80, 0x0 ;  /* 0x000000000000781c */ /* 0x000fda0003f2f008 */
[----:B0-----:R-:W-:Y:S05]  /*8e00*/  @P1 BRA `(.L_x_28) ;  /* 0x0000000000041947 */ /* 0x001fea0003800000 */
[----:B------:R-:W-:Y:S01]  /*8e10*/  BPT.TRAP 0x1 ;  /* 0x000000040000795c */ /* 0x000fe20000300000 */
.L_x_28:
[----:B------:R-:W-:Y:S02]  /*8e20*/  UISETP.GT.AND UP2, UPT, UR5, 0x1, UPT ;  /* 0x000000010500788c */ /* 0x000fe4000bf44270 */
[----:B------:R-:W-:Y:S02]  /*8e30*/  UIADD3 UR6, UR6, 0x1, URZ ;  /* 0x0000000106067890 */ /* 0x000fe4000fffe03f */
[----:B------:R-:W-:Y:S02]  /*8e40*/  UIADD3 UR12, UR12, 0x1, URZ ;  /* 0x000000010c0c7890 */ /* 0x000fe4000fffe03f */
[----:B------:R-:W-:Y:S01]  /*8e50*/  PLOP3.LUT P1, PT, PT, PT, UP2, 0x80, 0x0 ;  /* 0x000000000000781c */ /* 0x000fe20003f2f028 */
[----:B------:R-:W-:Y:S02]  /*8e60*/  UISETP.NE.AND UP0, UPT, UR6, 0x3, UPT ;  /* 0x000000030600788c */ /* 0x000fe4000bf05270 */
[----:B------:R-:W-:Y:S02]  /*8e70*/  UIADD3 UR8, UR5, -0x1, URZ ;  /* 0xffffffff05087890 */ /* 0x000fe4000fffe03f */
[----:B------:R-:W-:-:S02]  /*8e80*/  USEL UR5, URZ, 0x1, UP0 ;  /* 0x000000013f057887 */ /* 0x000fc40008000000 */
[----:B------:R-:W-:Y:S02]  /*8e90*/  UISETP.NE.AND UP1, UPT, UR12, 0x3, UPT ;  /* 0x000000030c00788c */ /* 0x000fe4000bf25270 */
[----:B------:R-:W-:Y:S02]  /*8ea0*/  ULOP3.LUT UR7, UR7, UR5, URZ, 0x3c, !UPT ;  /* 0x0000000507077292 */ /* 0x000fe4000f8e3c3f */
[----:B------:R-:W-:Y:S02]  /*8eb0*/  USEL UR6, UR6, URZ, UP0 ;  /* 0x0000003f06067287 */ /* 0x000fe40008000000 */
[----:B------:R-:W-:Y:S01]  /*8ec0*/  USEL UR12, UR12, URZ, UP1 ;  /* 0x0000003f0c0c7287 */ /* 0x000fe20008800000 */
[----:B------:R-:W-:Y:S01]  /*8ed0*/  UMOV UR5, UR8 ;  /* 0x0000000800057c82 */ /* 0x000fe20008000000 */
[----:B------:R-:W-:Y:S10]  /*8ee0*/  @P1 BRA `(.L_x_29) ;  /* 0xffffffbc00481947 */ /* 0x000ff4000383ffff */
.L_x_22:
[----:B-----5:R-:W0:Y:S02]  /*8ef0*/  LDC R2, c[0x0][0x28c] ;  /* 0x0000a300ff027b82 */ /* 0x020e240000000800 */
[----:B0-----:R-:W-:-:S13]  /*8f00*/  ISETP.GE.AND P1, PT, R2, 0x1, PT ;  /* 0x000000010200780c */ /* 0x001fda0003f26270 */
[----:B------:R-:W-:Y:S05]  /*8f10*/  @!P1 BRA `(.L_x_30) ;  /* 0x0000000000549947 */ /* 0x000fea0003800000 */
[----:B------:R-:W-:Y:S05]  /*8f20*/  @!P0 BRA `(.L_x_31) ;  /* 0x0000000000048947 */ /* 0x000fea0003800000 */
[----:B------:R-:W-:Y:S01]  /*8f30*/  BPT.TRAP 0x1 ;  /* 0x000000040000795c */ /* 0x000fe20000300000 */
.L_x_31:
[----:B------:R-:W-:Y:S01]  /*8f40*/  ISETP.NE.AND P0, PT, R19, RZ, PT ;  /* 0x000000ff1300720c */ /* 0x000fe20003f05270 */
[----:B------:R-:W-:-:S12]  /*8f50*/  BSSY B0, `(.L_x_32) ;  /* 0x000000d000007945 */ /* 0x000fd80003800000 */
[----:B------:R-:W-:Y:S05]  /*8f60*/  @!P0 BRA `(.L_x_33) ;  /* 0x00000000002c8947 */ /* 0x000fea0003800000 */
[----:B------:R-:W-:-:S04]  /*8f70*/  UISETP.LT.AND UP0, UPT, UR44, 0x1, UPT ;  /* 0x000000012c00788c */ /* 0x000fc8000bf01270 */
[----:B------:R-:W-:-:S04]  /*8f80*/  USEL UR6, UR44, 0x1, UP0 ;  /* 0x000000012c067887 */ /* 0x000fc80008000000 */
[----:B------:R-:W-:-:S04]  /*8f90*/  UIADD3 UR6, UR39, UR44, -UR6 ;  /* 0x0000002c27067290 */ /* 0x000fc8000fffe806 */
[----:B------:R-:W-:-:S04]  /*8fa0*/  UIMAD.WIDE.U32 UR4, UR6, -0x55555555, URZ ;  /* 0xaaaaaaab060478a5 */ /* 0x000fc8000f8e003f */
[----:B------:R-:W-:-:S04]  /*8fb0*/  USHF.R.U32.HI UR4, URZ, 0x1, UR5 ;  /* 0x000000013f047899 */ /* 0x000fc80008011605 */
[----:B------:R-:W-:-:S06]  /*8fc0*/  UIMAD UR6, UR4, -0x3, UR6 ;  /* 0xfffffffd040678a4 */ /* 0x000fcc000f8e0206 */
[----:B------:R-:W-:-:S05]  /*8fd0*/  MOV R2, UR6 ;  /* 0x0000000600027c02 */ /* 0x000fca0008000f00 */
[----:B------:R-:W-:-:S05]  /*8fe0*/  IMAD R0, R2, 0x8, R0 ;  /* 0x0000000802007824 */ /* 0x000fca00078e0200 */
[----:B------:R-:W-:-:S04]  /*8ff0*/  IADD3 R0, R0, 0x18, RZ ;  /* 0x0000001800007810 */ /* 0x000fc80007ffe0ff */
[----:B------:R-:W-:-:S04]  /*9000*/  PRMT R0, R155, 0x654, R0 ;  /* 0x000006549b007816 */ /* 0x000fc80000000000 */
[----:B------:R0:W-:Y:S03]  /*9010*/  SYNCS.ARRIVE.TRANS64.RED.A1T0 RZ, [R0+URZ], RZ ;  /* 0x000000ff00ff79a7 */ /* 0x0001e6000810043f */
.L_x_33:
[----:B------:R-:W-:Y:S05]  /*9020*/  BSYNC B0 ;  /* 0x0000000000007941 */ /* 0x000fea0003800000 */
.L_x_32:
[----:B------:R-:W-:-:S06]  /*9030*/  UISETP.GT.U32.AND UP0, UPT, UR40, 0x1, UPT ;  /* 0x000000012800788c */ /* 0x000fcc000bf04070 */
[----:B------:R-:W-:-:S13]  /*9040*/  PLOP3.LUT P0, PT, PT, PT, UP0, 0x80, 0x0 ;  /* 0x000000000000781c */ /* 0x000fda0003f0f008 */
[----:B------:R-:W-:Y:S05]  /*9050*/  @P0 BRA `(.L_x_30) ;  /* 0x0000000000040947 */ /* 0x000fea0003800000 */
[----:B------:R-:W-:Y:S01]  /*9060*/  BPT.TRAP 0x1 ;  /* 0x000000040000795c */ /* 0x000fe20000300000 */
.L_x_30:
[----:B------:R-:W1:Y:S01]  /*9070*/  S2R R6, SR_TID.X ;  /* 0x0000000000067919 */ /* 0x000e620000002100 */
[----:B------:R-:W-:Y:S01]  /*9080*/  IMAD.MOV.U32 R13, RZ, RZ, 0x6540 ;  /* 0x00006540ff0d7424 */ /* 0x000fe200078e00ff */
[----:B------:R-:W-:Y:S02]  /*9090*/  UIMAD.WIDE UR8, UR41, 0x100, URZ ;  /* 0x00000100290878a5 */ /* 0x000fe4000f8e023f */
[----:B------:R-:W-:Y:S01]  /*90a0*/  USHF.R.S32.HI UR10, URZ, 0x1f, UR43 ;  /* 0x0000001f3f0a7899 */ /* 0x000fe2000801142b */
[----:B------:R-:W-:Y:S01]  /*90b0*/  ULDC.64 UR6, c[0x0][0x5d0] ;  /* 0x0001740000067ab9 */ /* 0x000fe20000000a00 */
[----:B------:R-:W-:Y:S02]  /*90c0*/  USHF.L.U32 UR41, UR41, 0x8, URZ ;  /* 0x0000000829297899 */ /* 0x000fe4000800063f */
[----:B------:R-:W-:Y:S02]  /*90d0*/  UIMAD UR4, UR10, UR6, URZ ;  /* 0x000000060a0472a4 */ /* 0x000fe4000f8e023f */
[----:B------:R-:W-:-:S02]  /*90e0*/  UIADD3 UR39, UR44, UR39, URZ ;  /* 0x000000272c277290 */ /* 0x000fc4000fffe03f */
[----:B------:R-:W-:Y:S02]  /*90f0*/  UIMAD UR4, UR43, UR7, UR4 ;  /* 0x000000072b0472a4 */ /* 0x000fe4000f8e0204 */
[----:B------:R-:W-:Y:S02]  /*9100*/  UISETP.GT.U32.AND UP1, UPT, UR39, 0x2, UPT ;  /* 0x000000022700788c */ /* 0x000fe4000bf24070 */
[----:B------:R-:W-:Y:S02]  /*9110*/  UISETP.GE.U32.AND UP2, UPT, UR44, 0x3, UPT ;  /* 0x000000032c00788c */ /* 0x000fe4000bf46070 */
[----:B------:R-:W-:Y:S01]  /*9120*/  UISETP.LT.U32.AND UP1, UPT, UR44, 0x3, UP1 ;  /* 0x000000032c00788c */ /* 0x000fe20008f21070 */
[--C-:B-1----:R-:W-:Y:S02]  /*9130*/  SHF.R.U32.HI R2, RZ, 0x7, R6.reuse ;  /* 0x00000007ff027819 */ /* 0x102fe40000011606 */
[----:B------:R-:W-:Y:S02]  /*9140*/  SHF.R.U32.HI R3, RZ, 0x2, R6 ;  /* 0x00000002ff037819 */ /* 0x000fe40000011606 */
[----:B------:R-:W-:-:S02]  /*9150*/  LOP3.LUT R2, R2, 0x1, RZ, 0xc0, !PT ;  /* 0x0000000102027812 */ /* 0x000fc400078ec0ff */
[C---:B------:R-:W-:Y:S02]  /*9160*/  SHF.L.U32 R12, R6.reuse, 0x1, RZ ;  /* 0x00000001060c7819 */ /* 0x040fe400000006ff */
[----:B------:R-:W-:Y:S01]  /*9170*/  LOP3.LUT R4, R6, 0x60, RZ, 0xc0, !PT ;  /* 0x0000006006047812 */ /* 0x000fe200078ec0ff */
[----:B------:R-:W-:Y:S01]  /*9180*/  IMAD.SHL.U32 R160, R2, 0x40, RZ ;  /* 0x0000004002a07824 */ /* 0x000fe200078e00ff */
[----:B------:R-:W-:Y:S02]  /*9190*/  LOP3.LUT R3, R3, 0x7, RZ, 0xc0, !PT ;  /* 0x0000000703037812 */ /* 0x000fe400078ec0ff */
[----:B------:R-:W-:Y:S02]  /*91a0*/  LOP3.LUT R12, R12, 0x6, RZ, 0xc0, !PT ;  /* 0x000000060c0c7812 */ /* 0x000fe400078ec0ff */
[----:B------:R-:W-:Y:S02]  /*91b0*/  SHF.R.U32.HI R4, RZ, 0x1, R4 ;  /* 0x00000001ff047819 */ /* 0x000fe40000011604 */
[----:B------:R-:W-:-:S02]  /*91c0*/  LOP3.LUT R160, R160, 0x40, R3, 0xe2, !PT ;  /* 0x00000040a0a07812 */ /* 0x000fc400078ee203 */
[----:B------:R-:W-:Y:S01]  /*91d0*/  PRMT R12, R12, R13, UR42 ;  /* 0x0000002a0c0c7e16 */ /* 0x000fe2000800000d */
[----:B------:R-:W-:Y:S01]  /*91e0*/  USHF.L.U32 UR42, UR42, 0x8, URZ ;  /* 0x000000082a2a7899 */ /* 0x000fe2000800063f */
[----:B0-----:R-:W-:Y:S01]  /*91f0*/  IADD3 R0, RZ, -R4, -R3 ;  /* 0x80000004ff007210 */ /* 0x001fe20007ffe803 */
[----:B------:R-:W-:Y:S01]  /*9200*/  IMAD.MOV.U32 R3, RZ, RZ, -0x2 ;  /* 0xfffffffeff037424 */ /* 0x000fe200078e00ff */
[----:B------:R-:W-:Y:S02]  /*9210*/  LOP3.LUT R160, R160, UR8, R4, 0xfe, !PT ;  /* 0x00000008a0a07c12 */ /* 0x000fe4000f8efe04 */
[----:B------:R-:W-:Y:S01]  /*9220*/  SHF.R.S32.HI R13, RZ, 0x1f, R12 ;  /* 0x0000001fff0d7819 */ /* 0x000fe2000001140c */
[----:B------:R-:W-:Y:S01]  /*9230*/  IMAD R0, R2, -0x40, R0 ;  /* 0xffffffc002007824 */ /* 0x000fe200078e0200 */
[----:B------:R-:W-:Y:S01]  /*9240*/  MOV R4, UR6 ;  /* 0x0000000600047c02 */ /* 0x000fe20008000f00 */
[----:B------:R-:W-:Y:S02]  /*9250*/  ULDC UR6, c[0x0][0x284] ;  /* 0x0000a10000067ab9 */ /* 0x000fe40000000800 */
[----:B------:R-:W-:-:S02]  /*9260*/  MOV R154, UR6 ;  /* 0x00000006009a7c02 */ /* 0x000fc40008000f00 */
[----:B------:R-:W-:Y:S02]  /*9270*/  IMAD.WIDE.U32 R4, R4, UR43, R12 ;  /* 0x0000002b04047c25 */ /* 0x000fe4000f8e000c */
[----:B------:R-:W-:Y:S02]  /*9280*/  IADD3 R154, R154, -UR41, R0 ;  /* 0x800000299a9a7c10 */ /* 0x000fe4000fffe000 */
[----:B------:R-:W-:Y:S01]  /*9290*/  VIADD R5, R5, UR4 ;  /* 0x0000000405057c36 */ /* 0x000fe20008000000 */
[----:B------:R-:W-:Y:S01]  /*92a0*/  ULDC UR4, c[0x0][0x288] ;  /* 0x0000a20000047ab9 */ /* 0x000fe20000000800 */
[----:B------:R-:W-:Y:S01]  /*92b0*/  LOP3.LUT R0, R6, 0x3, RZ, 0xc0, !PT ;  /* 0x0000000306007812 */ /* 0x000fe200078ec0ff */
[----:B------:R-:W-:-:S04]  /*92c0*/  UISETP.GE.AND UP0, UPT, UR42, UR4, UPT ;  /* 0x000000042a00728c */ /* 0x000fc8000bf06270 */
[----:B------:R-:W-:Y:S01]  /*92d0*/  UISETP.GE.OR UP0, UPT, UR41, UR6, UP0 ;  /* 0x000000062900728c */ /* 0x000fe20008706670 */
[----:B------:R-:W-:Y:S01]  /*92e0*/  IMAD R0, R0, R3, UR4 ;  /* 0x0000000400007e24 */ /* 0x000fe2000f8e0203 */
[----:B------:R-:W-:Y:S02]  /*92f0*/  UIMAD.WIDE.U32 UR4, UR39, -0x55555555, URZ ;  /* 0xaaaaaaab270478a5 */ /* 0x000fe4000f8e003f */
[----:B------:R-:W-:Y:S02]  /*9300*/  USEL UR6, URZ, 0x1, !UP1 ;  /* 0x000000013f067887 */ /* 0x000fe4000c800000 */
[----:B------:R-:W-:Y:S01]  /*9310*/  PLOP3.LUT P0, PT, PT, PT, UP0, 0x80, 0x0 ;  /* 0x000000000000781c */ /* 0x000fe20003f0f008 */
[----:B------:R-:W-:Y:S01]  /*9320*/  USHF.R.U32.HI UR4, URZ, 0x1, UR5 ;  /* 0x000000013f047899 */ /* 0x000fe20008011605 */
[----:B------:R-:W-:Y:S01]  /*9330*/  IADD3 R0, R0, -UR42, RZ ;  /* 0x8000002a00007c10 */ /* 0x000fe2000fffe0ff */
[----:B------:R-:W-:Y:S02]  /*9340*/  ULOP3.LUT UR38, UR38, UR6, URZ, 0x3c, !UPT ;  /* 0x0000000626267292 */ /* 0x000fe4000f8e3c3f */
[----:B------:R-:W-:-:S02]  /*9350*/  UIMAD UR39, UR4, -0x3, UR39 ;  /* 0xfffffffd042778a4 */ /* 0x000fc4000f8e0227 */
[----:B------:R-:W-:Y:S01]  /*9360*/  @UP2 ULOP3.LUT UR38, UR38, 0x1, UR4, 0x78, !UPT ;  /* 0x0000000126262892 */ /* 0x000fe2000f8e7804 */
[----:B------:R-:W-:-:S05]  /*9370*/  UMOV UR41, 0xffffffff ;  /* 0xffffffff00297882 */ /* 0x000fca0000000000 */
[----:B------:R-:W-:Y:S06]  /*9380*/  @P0 BRA `(.L_x_34) ;  /* 0x000000d000f80947 */ /* 0x000fec0003800000 */
[----:B------:R-:W0:Y:S01]  /*9390*/  LDC.64 R2, c[0x0][0x5c8] ;  /* 0x00017200ff027b82 */ /* 0x000e220000000a00 */
[----:B------:R-:W-:Y:S01]  /*93a0*/  ULDC.64 UR4, c[0x0][0x5c0] ;  /* 0x0001700000047ab9 */ /* 0x000fe20000000a00 */
[----:B------:R-:W-:Y:S01]  /*93b0*/  BSSY B0, `(.L_x_34) ;  /* 0x0000d3b000007945 */ /* 0x000fe20003800000 */
[C---:B0-----:R-:W-:Y:S01]  /*93c0*/  IMAD R6, R2.reuse, UR9, RZ ;  /* 0x0000000902067c24 */ /* 0x041fe2000f8e02ff */
[----:B------:R-:W-:Y:S01]  /*93d0*/  SHF.L.U32 R8, R2, 0x3, RZ ;  /* 0x0000000302087819 */ /* 0x000fe200000006ff */
[----:B------:R-:W-:Y:S01]  /*93e0*/  IMAD.WIDE.U32 R4, R160, R2, R4 ;  /* 0x00000002a0047225 */ /* 0x000fe200078e0004 */
[----:B------:R-:W-:-:S03]  /*93f0*/  SHF.L.U64.HI R9, R2, 0x3, R3 ;  /* 0x0000000302097819 */ /* 0x000fc60000010203 */
[----:B------:R-:W-:Y:S01]  /*9400*/  IMAD R6, R160, R3, R6 ;  /* 0x00000003a0067224 */ /* 0x000fe200078e0206 */
[----:B------:R-:W-:-:S03]  /*9410*/  IADD3 R4, P0, R4, UR4, RZ ;  /* 0x0000000404047c10 */ /* 0x000fc6000ff1e0ff */
[----:B------:R-:W-:Y:S01]  /*9420*/  IMAD.IADD R6, R5, 0x1, R6 ;  /* 0x0000000105067824 */ /* 0x000fe200078e0206 */
[----:B------:R-:W-:-:S04]  /*9430*/  IADD3 R10, P1, R8, R4, RZ ;  /* 0x00000004080a7210 */ /* 0x000fc80007f3e0ff */
[----:B------:R-:W-:Y:S02]  /*9440*/  IADD3.X R5, R6, UR5, RZ, P0, !PT ;  /* 0x0000000506057c10 */ /* 0x000fe400087fe4ff */
[----:B------:R-:W-:-:S03]  /*9450*/  LEA R6, P0, R2, R4, 0x7 ;  /* 0x0000000402067211 */ /* 0x000fc600078038ff */
[----:B------:R-:W-:Y:S01]  /*9460*/  IMAD.X R11, R9, 0x1, R5, P1 ;  /* 0x00000001090b7824 */ /* 0x000fe200008e0605 */
[----:B------:R-:W-:Y:S02]  /*9470*/  LEA.HI.X R7, R2, R5, R3, 0x7, P0 ;  /* 0x0000000502077211 */ /* 0x000fe400000f3c03 */
[----:B------:R-:W-:Y:S02]  /*9480*/  ISETP.NE.AND P0, PT, R18, RZ, PT ;  /* 0x000000ff1200720c */ /* 0x000fe40003f05270 */
[----:B------:R-:W-:-:S04]  /*9490*/  IADD3 R8, P2, R8, R6, RZ ;  /* 0x0000000608087210 */ /* 0x000fc80007f5e0ff */
[----:B------:R-:W-:-:S07]  /*94a0*/  IADD3.X R9, R9, R7, RZ, P2, !PT ;  /* 0x0000000709097210 */ /* 0x000fce00017fe4ff */
[----:B------:R-:W-:Y:S05]  /*94b0*/  @!P0 BRA `(.L_x_35) ;  /* 0x0000009800988947 */ /* 0x000fea0003800000 */
[----:B------:R-:W0:Y:S01]  /*94c0*/  LDC.64 R20, c[0x0][0x5b0] ;  /* 0x00016c00ff147b82 */ /* 0x000e220000000a00 */
[----:B------:R-:W-:Y:S01]  /*94d0*/  ULDC.64 UR6, c[0x0][0x5b8] ;  /* 0x00016e0000067ab9 */ /* 0x000fe20000000a00 */
[----:B------:R-:W-:Y:S01]  /*94e0*/  ISETP.GE.AND P1, PT, R154, 0x1, PT ;  /* 0x000000019a00780c */ /* 0x000fe20003f26270 */
[----:B------:R-:W-:Y:S02]  /*94f0*/  UIMAD UR4, UR10, UR6, URZ ;  /* 0x000000060a0472a4 */ /* 0x000fe4000f8e023f */
[----:B------:R-:W-:Y:S01]  /*9500*/  IMAD.U32 R156, RZ, RZ, UR6 ;  /* 0x00000006ff9c7e24 */ /* 0x000fe2000f8e00ff */
[----:B------:R-:W-:Y:S01]  /*9510*/  BSSY B1, `(.L_x_36) ;  /* 0x000000e000017945 */ /* 0x000fe20003800000 */
[----:B------:R-:W-:Y:S01]  /*9520*/  ISETP.LT.OR P2, PT, R0, 0x1, !P1 ;  /* 0x000000010000780c */ /* 0x000fe20004f41670 */
[----:B------:R-:W-:Y:S01]  /*9530*/  UIMAD UR4, UR43, UR7, UR4 ;  /* 0x000000072b0472a4 */ /* 0x000fe2000f8e0204 */
[----:B------:R-:W1:Y:S01]  /*9540*/  LDC.64 R22, c[0x0][0x5a8] ;  /* 0x00016a00ff167b82 */ /* 0x000e620000000a00 */
[----:B------:R-:W-:-:S04]  /*9550*/  IMAD.WIDE.U32 R156, R156, UR43, R12 ;  /* 0x0000002b9c9c7c25 */ /* 0x000fc8000f8e000c */
[----:B------:R-:W-:Y:S01]  /*9560*/  IMAD.MOV.U32 R152, RZ, RZ, R156 ;  /* 0x000000ffff987224 */ /* 0x000fe200078e009c */
[----:B------:R-:W-:Y:S01]  /*9570*/  IADD3 R153, R157, UR4, RZ ;  /* 0x000000049d997c10 */ /* 0x000fe2000fffe0ff */
[----:B0-----:R-:W-:Y:S02]  /*9580*/  IMAD R161, R20, UR9, RZ ;  /* 0x0000000914a17c24 */ /* 0x001fe4000f8e02ff */
[----:B------:R-:W-:-:S04]  /*9590*/  IMAD.WIDE.U32 R2, R160, R20, R152 ;  /* 0x00000014a0027225 */ /* 0x000fc800078e0098 */
[----:B------:R-:W-:Y:S01]  /*95a0*/  IMAD R161, R160, R21, R161 ;  /* 0x00000015a0a17224 */ /* 0x000fe200078e02a1 */
[----:B-1----:R-:W-:-:S04]  /*95b0*/  IADD3 R14, P0, R2, R22, RZ ;  /* 0x00000016020e7210 */ /* 0x002fc80007f1e0ff */
[----:B------:R-:W-:Y:S01]  /*95c0*/  IADD3.X R15, R23, R3, R161, P0, !PT ;  /* 0x00000003170f7210 */ /* 0x000fe200007fe4a1 */
[----:B------:R-:W-:Y:S08]  /*95d0*/  @P2 BRA `(.L_x_37) ;  /* 0x0000000000042947 */ /* 0x000ff00003800000 */
[----:B------:R0:W5:Y:S02]  /*95e0*/  LDG.E.U8 R16, desc[UR36][R14.64] ;  /* 0x000000240e107981 */ /* 0x000164000c1e1100 */
.L_x_37:
[----:B------:R-:W-:Y:S05]  /*95f0*/  BSYNC B1 ;  /* 0x0000000000017941 */ /* 0x000fea0003800000 */
.L_x_36:
[----:B------:R-:W2:Y:S01]  /*9600*/  LDL.LU R3, [R1] ;  /* 0x0000000001037983 */ /* 0x000ea20000300800 */
[----:B-----5:R-:W-:Y:S01]  /*9610*/  LOP3.LUT R2, R16, 0xffff, RZ, 0xc0, !PT ;  /* 0x0000ffff10027812 */ /* 0x020fe200078ec0ff */
[----:B------:R-:W-:Y:S01]  /*9620*/  BSSY B1, `(.L_x_38) ;  /* 0x000000a000017945 */ /* 0x000fe20003800000 */
[----:B------:R-:W-:Y:S02]  /*9630*/  ISETP.LT.OR P0, PT, R0, 0x2, !P1 ;  /* 0x000000020000780c */ /* 0x000fe40004f01670 */
[----:B------:R-:W-:-:S05]  /*9640*/  PRMT R2, R2, 0x8880, RZ ;  /* 0x0000888002027816 */ /* 0x000fca00000000ff */
[----:B------:R-:W-:-:S04]  /*9650*/  IMAD R2, R2, R18, RZ ;  /* 0x0000001202027224 */ /* 0x000fc800078e02ff */
[----:B--2---:R-:W-:-:S05]  /*9660*/  @!P2 IMAD R3, R3, R17, R2 ;  /* 0x000000110303a224 */ /* 0x004fca00078e0202 */
[----:B------:R1:W-:Y:S01]  /*9670*/  @!P2 STG.E.U8 desc[UR36][R4.64], R3 ;  /* 0x000000030400a986 */ /* 0x0003e2000c101124 */
[----:B------:R-:W-:Y:S05]  /*9680*/  @P0 BRA `(.L_x_39) ;  /* 0x00000000000c0947 */ /* 0x000fea0003800000 */
[----:B------:R-:W2:Y:S02]  /*9690*/  LDG.E.U8 R16, desc[UR36][R14.64+0x1] ;  /* 0x000001240e107981 */ /* 0x000ea4000c1e1100 */
[----:B--2---:R-:W-:-:S05]  /*96a0*/  PRMT R2, R16, 0x8880, RZ ;  /* 0x0000888010027816 */ /* 0x004fca00000000ff */
[----:B------:R-:W-:-:S07]  /*96b0*/  IMAD R2, R2, R18, RZ ;  /* 0x0000001202027224 */ /* 0x000fce00078e02ff */
.L_x_39:
[----:B------:R-:W-:Y:S05]  /*96c0*/  BSYNC B1 ;  /* 0x0000000000017941 */ /* 0x000fea0003800000 */
.L_x_38:
[----:B-1----:R-:W2:Y:S01]  /*96d0*/  LDL.LU R3, [R1+0x4] ;  /* 0x0000040001037983 */ /* 0x002ea20000300800 */
[C---:B------:R-:W-:Y:S01]  /*96e0*/  SHF.L.U64.HI R159, R20.reuse, 0x3, R21 ;  /* 0x00000003149f7819 */ /* 0x040fe20000010215 */
[----:B------:R-:W-:Y:S01]  /*96f0*/  BSSY B1, `(.L_x_40) ;  /* 0x000000e000017945 */ /* 0x000fe20003800000 */
[----:B------:R-:W-:-:S05]  /*9700*/  SHF.L.U32 R158, R20, 0x3, RZ ;  /* 0x00000003149e7819 */ /* 0x000fca00000006ff */
[----:B------:R-:W-:-:S04]  /*9710*/  IMAD.WIDE.U32 R12, R160, R20, R158 ;  /* 0x00000014a00c7225 */ /* 0x000fc800078e009e */
[----:B------:R-:W-:Y:S01]  /*9720*/  IMAD.IADD R161, R161, 0x1, R13 ;  /* 0x00000001a1a17824 */ /* 0x000fe200078e020d */
[----:B------:R-:W-:-:S04]  /*9730*/  IADD3 R12, P2, P3, R156, R22, R12 ;  /* 0x000000169c0c7210 */ /* 0x000fc80007b5e00c */
[----:B------:R-:W-:Y:S01]  /*9740*/  IADD3.X R13, R153, R23, R161, P2, P3 ;  /* 0x00000017990d7210 */ /* 0x000fe200017e64a1 */
[----:B--2---:R-:W-:-:S05]  /*9750*/  @!P0 IMAD R3, R3, R17, R2 ;  /* 0x0000001103038224 */ /* 0x004fca00078e0202 */
[----:B------:R1:W-:Y:S01]  /*9760*/  @!P0 STG.E.U8 desc[UR36][R4.64+0x1], R3 ;  /* 0x0000010304008986 */ /* 0x0003e2000c101124 */
[----:B------:R-:W-:-:S04]  /*9770*/  ISETP.GE.AND P0, PT, R154, 0x9, PT ;  /* 0x000000099a00780c */ /* 0x000fc80003f06270 */
[----:B------:R-:W-:-:S13]  /*9780*/  ISETP.LT.OR P4, PT, R0, 0x1, !P0 ;  /* 0x000000010000780c */ /* 0x000fda0004781670 */
[----:B-1----:R-:W-:Y:S05]  /*9790*/  @P4 BRA `(.L_x_41) ;  /* 0x00000000000c4947 */ /* 0x002fea0003800000 */
[----:B------:R-:W2:Y:S02]  /*97a0*/  LDG.E.U8 R16, desc[UR36][R12.64] ;  /* 0x000000240c107981 */ /* 0x000ea4000c1e1100 */
[----:B--2---:R-:W-:-:S05]  /*97b0*/  PRMT R2, R16, 0x8880, RZ ;  /* 0x0000888010027816 */ /* 0x004fca00000000ff */
[----:B------:R-:W-:-:S07]  /*97c0*/  IMAD R2, R2, R18, RZ ;  /* 0x0000001202027224 */ /* 0x000fce00078e02ff */
.L_x_41:
[----:B------:R-:W-:Y:S05]  /*97d0*/  BSYNC B1 ;  /* 0x0000000000017941 */ /* 0x000fea0003800000 */
.L_x_40:
[----:B------:R-:W2:Y:S01]  /*97e0*/  LDL.LU R3, [R1+0x8] ;  /* 0x0000080001037983 */ /* 0x000ea20000300800 */
[----:B------:R-:W-:Y:S01]  /*97f0*/  ISETP.LT.OR P2, PT, R0, 0x2, !P0 ;  /* 0x000000020000780c */ /* 0x000fe20004741670 */
[----:B------:R-:W-:Y:S01]  /*9800*/  BSSY B1, `(.L_x_42) ;  /* 0x0000007000017945 */ /* 0x000fe20003800000 */
[----:B--2---:R-:W-:-:S05]  /*9810*/  @!P4 IMAD R3, R3, R17, R2 ;  /* 0x000000110303c224 */ /* 0x004fca00078e0202 */
[----:B------:R1:W-:Y:S06]  /*9820*/  @!P4 STG.E.U8 desc[UR36][R10.64], R3 ;  /* 0x000000030a00c986 */ /* 0x0003ec000c101124 */
[----:B------:R-:W-:Y:S05]  /*9830*/  @P2 BRA `(.L_x_43) ;  /* 0x00000000000c2947 */ /* 0x000fea0003800000 */
[----:B------:R-:W2:Y:S02]  /*9840*/  LDG.E.U8 R16, desc[UR36][R12.64+0x1] ;  /* 0x000001240c107981 */ /* 0x000ea4000c1e1100 */
[----:B--2---:R-:W-:-:S05]  /*9850*/  PRMT R2, R16, 0x8880, RZ ;  /* 0x0000888010027816 */ /* 0x004fca00000000ff */
[----:B------:R-:W-:-:S07]  /*9860*/  IMAD R2, R2, R18, RZ ;  /* 0x0000001202027224 */ /* 0x000fce00078e02ff */
.L_x_43:
[----:B------:R-:W-:Y:S05]  /*9870*/  BSYNC B1 ;  /* 0x0000000000017941 */ /* 0x000fea0003800000 */
.L_x_42:
[----:B-1----:R-:W2:Y:S01]  /*9880*/  LDL.LU R3, [R1+0xc] ;  /* 0x00000c0001037983 */ /* 0x002ea20000300800 */
[----:B------:R-:W-:Y:S01]  /*9890*/  BSSY B1, `(.L_x_44) ;  /* 0x000000a000017945 */ /* 0x000fe20003800000 */
[C---:B------:R-:W-:Y:S02]  /*98a0*/  ISETP.LT.OR P3, PT, R0.reuse, 0xa, !P1 ;  /* 0x0000000a0000780c */ /* 0x040fe40004f61670 */
[----:B------:R-:W-:Y:S01]  /*98b0*/  ISETP.LT.OR P4, PT, R0, 0x9, !P0 ;  /* 0x000000090000780c */ /* 0x000fe20004781670 */
[----:B--2---:R-:W-:-:S05]  /*98c0*/  @!P2 IMAD R3, R3, R17, R2 ;  /* 0x000000110303a224 */ /* 0x004fca00078e0202 */
[----:B------:R1:W-:Y:S01]  /*98d0*/  @!P2 STG.E.U8 desc[UR36][R10.64+0x1], R3 ;  /* 0x000001030a00a986 */ /* 0x0003e2000c101124 */
[----:B------:R-:W-:-:S13]  /*98e0*/  ISETP.LT.OR P2, PT, R0, 0x9, !P1 ;  /* 0x000000090000780c */ /* 0x000fda0004f41670 */
[----:B-1----:R-:W-:Y:S05]  /*98f0*/  @P2 BRA `(.L_x_45) ;  /* 0x00000000000c2947 */ /* 0x002fea0003800000 */
[----:B------:R-:W2:Y:S02]  /*9900*/  LDG.E.U8 R16, desc[UR36][R14.64+0x8] ;  /* 0x000008240e107981 */ /* 0x000ea4000c1e1100 */
[----:B--2---:R-:W-:-:S05]  /*9910*/  PRMT R2, R16, 0x8880, RZ ;  /* 0x0000888010027816 */ /* 0x004fca00000000ff */
[----:B------:R-:W-:-:S07]  /*9920*/  IMAD R2, R2, R18, RZ ;  /* 0x0000001202027224 */ /* 0x000fce00078e02ff */
.L_x_45:
[----:B------:R-:W-:Y:S05]  /*9930*/  BSYNC B1 ;  /* 0x0000000000017941 */ /* 0x000fea0003800000 */
.L_x_44:
[----:B------:R-:W2:Y:S01]  /*9940*/  LDL.LU R3, [R1+0x10] ;  /* 0x0000100001037983 */ /* 0x000ea20000300800 */
[----:B------:R-:W-:Y:S01]  /*9950*/  BSSY B1, `(.L_x_46) ;  /* 0x0000007000017945 */ /* 0x000fe20003800000 */
[----:B--2---:R-:W-:-:S05]  /*9960*/  @!P2 IMAD R3, R3, R17, R2 ;  /* 0x000000110303a224 */ /* 0x004fca00078e0202 */
[----:B------:R1:W-:Y:S01]  /*9970*/  @!P2 STG.E.U8 desc[UR36][R4.64+0x8], R3 ;  /* 0x000008030400a986 */ /* 0x0003e2000c101124 */
[----:B------:R-:W-:Y:S05]  /*9980*/  @P3 BRA `(.L_x_47) ;  /* 0x00000000000c3947 */ /* 0x000fea0003800000 */
[----:B------:R-:W2:Y:S02]  /*9990*/  LDG.E.U8 R16, desc[UR36][R14.64+0x9] ;  /* 0x000009240e107981 */ /* 0x000ea4000c1e1100 */
[----:B--2---:R-:W-:-:S05]  /*99a0*/  PRMT R2, R16, 0x8880, RZ ;  /* 0x0000888010027816 */ /* 0x004fca00000000ff */
[----:B------:R-:W-:-:S07]  /*99b0*/  IMAD R2, R2, R18, RZ ;  /* 0x0000001202027224 */ /* 0x000fce00078e02ff */
.L_x_47:
[----:B------:R-:W-:Y:S05]  /*99c0*/  BSYNC B1 ;  /* 0x0000000000017941 */ /* 0x000fea0003800000 */
.L_x_46:
[----:B-1----:R-:W2:Y:S01]  /*99d0*/  LDL.LU R3, [R1+0x14] ;  /* 0x0000140001037983 */ /* 0x002ea20000300800 */
[----:B------:R-:W-:Y:S01]  /*99e0*/  BSSY B1, `(.L_x_48) ;  /* 0x0000007000017945 */ /* 0x000fe20003800000 */
[----:B--2---:R-:W-:-:S05]  /*99f0*/  @!P3 IMAD R3, R3, R17, R2 ;  /* 0x000000110303b224 */ /* 0x004fca00078e0202 */
[----:B------:R1:W-:Y:S01]  /*9a00*/  @!P3 STG.E.U8 desc[UR36][R4.64+0x9], R3 ;  /* 0x000009030400b986 */ /* 0x0003e2000c101124 */
[----:B------:R-:W-:Y:S05]  /*9a10*/  @P4 BRA `(.L_x_49) ;  /* 0x00000000000c4947 */ /* 0x000fea0003800000 */
[----:B------:R-:W2:Y:S02]  /*9a20*/  LDG.E.U8 R16, desc[UR36][R12.64+0x8] ;  /* 0x000008240c107981 */ /* 0x000ea4000c1e1100 */
[----:B--2---:R-:W-:-:S05]  /*9a30*/  PRMT R2, R16, 0x8880, RZ ;  /* 0x0000888010027816 */ /* 0x004fca00000000ff */
[----:B------:R-:W-:-:S07]  /*9a40*/  IMAD R2, R2, R18, RZ ;  /* 0x0000001202027224 */ /* 0x000fce00078e02ff */
.L_x_49:
[----:B------:R-:W-:Y:S05]  /*9a50*/  BSYNC B1 ;  /* 0x0000000000017941 */ /* 0x000fea0003800000 */
.L_x_48:
[----:B-1----:R-:W2:Y:S01]  /*9a60*/  LDL.LU R3, [R1+0x18] ;  /* 0x0000180001037983 */ /* 0x002ea20000300800 */
[C---:B------:R-:W-:Y:S01]  /*9a70*/  ISETP.LT.OR P2, PT, R0.reuse, 0xa, !P0 ;  /* 0x0000000a0000780c */ /* 0x040fe20004741670 */
[----:B------:R-:W-:Y:S01]  /*9a80*/  BSSY B1, `(.L_x_50) ;  /* 0x000000a000017945 */ /* 0x000fe20003800000 */
[C---:B------:R-:W-:Y:S02]  /*9a90*/  ISETP.LT.OR P3, PT, R0.reuse, 0x11, !P1 ;  /* 0x000000110000780c */ /* 0x040fe40004f61670 */
[----:B------:R-:W-:Y:S01]  /*9aa0*/  ISETP.LT.OR P5, PT, R0, 0x11, !P0 ;  /* 0x000000110000780c */ /* 0x000fe200047a1670 */
[----:B--2---:R-:W-:-:S05]  /*9ab0*/  @!P4 IMAD R3, R3, R17, R2 ;  /* 0x000000110303c224 */ /* 0x004fca00078e0202 */
[----:B------:R1:W-:Y:S01]  /*9ac0*/  @!P4 STG.E.U8 desc[UR36][R10.64+0x8], R3 ;  /* 0x000008030a00c986 */ /* 0x0003e2000c101124 */
[----:B------:R-:W-:Y:S02]  /*9ad0*/  ISETP.LT.OR P4, PT, R0, 0x12, !P1 ;  /* 0x000000120000780c */ /* 0x000fe40004f81670 */
[----:B------:R-:W-:Y:S11]  /*9ae0*/  @P2 BRA `(.L_x_51) ;  /* 0x00000000000c2947 */ /* 0x000ff60003800000 */
[----:B------:R-:W2:Y:S02]  /*9af0*/  LDG.E.U8 R16, desc[UR36][R12.64+0x9] ;  /* 0x000009240c107981 */ /* 0x000ea4000c1e1100 */
[----:B--2---:R-:W-:-:S05]  /*9b00*/  PRMT R2, R16, 0x8880, RZ ;  /* 0x0000888010027816 */ /* 0x004fca00000000ff */
[----:B------:R-:W-:-:S07]  /*9b10*/  IMAD R2, R2, R18, RZ ;  /* 0x0000001202027224 */ /* 0x000fce00078e02ff */
.L_x_51:
[----:B------:R-:W-:Y:S05]  /*9b20*/  BSYNC B1 ;  /* 0x0000000000017941 */ /* 0x000fea0003800000 */
.L_x_50:
        /* <DEDUP_REMOVED lines=8> */
.L_x_53:
[----:B------:R-:W-:Y:S05]  /*9bb0*/  BSYNC B1 ;  /* 0x0000000000017941 */ /* 0x000fea0003800000 */
.L_x_52:
        /* <DEDUP_REMOVED lines=8> */
.L_x_55:
[----:B------:R-:W-:Y:S05]  /*9c40*/  BSYNC B1 ;  /* 0x0000000000017941 */ /* 0x000fea0003800000 */
.L_x_54:
        /* <DEDUP_REMOVED lines=8> */
.L_x_57:
[----:B------:R-:W-:Y:S05]  /*9cd0*/  BSYNC B1 ;  /* 0x0000000000017941 */ /* 0x000fea0003800000 */
.L_x_56:
        /* <DEDUP_REMOVED lines=12> */
.L_x_59:
[----:B------:R-:W-:Y:S05]  /*9da0*/  BSYNC B1 ;  /* 0x0000000000017941 */ /* 0x000fea0003800000 */
.L_x_58:
        /* <DEDUP_REMOVED lines=8> */
.L_x_61:
[----:B------:R-:W-:Y:S05]  /*9e30*/  BSYNC B1 ;  /* 0x0000000000017941 */ /* 0x000fea0003800000 */
.L_x_60:
        /* <DEDUP_REMOVED lines=8> */
.L_x_63:
[----:B------:R-:W-:Y:S05]  /*9ec0*/  BSYNC B1 ;  /* 0x0000000000017941 */ /* 0x000fea0003800000 */
.L_x_62:
        /* <DEDUP_REMOVED lines=8> */
.L_x_65:
[----:B------:R-:W-:Y:S05]  /*9f50*/  BSYNC B1 ;  /* 0x0000000000017941 */ /* 0x000fea0003800000 */
.L_x_64:
        /* <DEDUP_REMOVED lines=12> */
.L_x_67:
[----:B------:R-:W-:Y:S05]  /*a020*/  BSYNC B1 ;  /* 0x0000000000017941 */ /* 0x000fea0003800000 */
.L_x_66:
        /* <DEDUP_REMOVED lines=8> */
.L_x_69:
[----:B------:R-:W-:Y:S05]  /*a0b0*/  BSYNC B1 ;  /* 0x0000000000017941 */ /* 0x000fea0003800000 */
.L_x_68:
        /* <DEDUP_REMOVED lines=8> */
.L_x_71:
[----:B------:R-:W-:Y:S05]  /*a140*/  BSYNC B1 ;  /* 0x0000000000017941 */ /* 0x000fea0003800000 */
.L_x_70:
        /* <DEDUP_REMOVED lines=8> */
.L_x_73:
[----:B------:R-:W-:Y:S05]  /*a1d0*/  BSYNC B1 ;  /* 0x0000000000017941 */ /* 0x000fea0003800000 */
.L_x_72:
        /* <DEDUP_REMOVED lines=12> */
.L_x_75:
[----:B------:R-:W-:Y:S05]  /*a2a0*/  BSYNC B1 ;  /* 0x0000000000017941 */ /* 0x000fea0003800000 */
.L_x_74:
        /* <DEDUP_REMOVED lines=8> */
.L_x_77:
[----:B------:R-:W-:Y:S05]  /*a330*/  BSYNC B1 ;  /* 0x0000000000017941 */ /* 0x000fea0003800000 */
.L_x_76:
        /* <DEDUP_REMOVED lines=8> */
.L_x_79:
[----:B------:R-:W-:Y:S05]  /*a3c0*/  BSYNC B1 ;  /* 0x0000000000017941 */ /* 0x000fea0003800000 */
.L_x_78:
        /* <DEDUP_REMOVED lines=8> */
.L_x_81:
[----:B------:R-:W-:Y:S05]  /*a450*/  BSYNC B1 ;  /* 0x0000000000017941 */ /* 0x000fea0003800000 */
.L_x_80:
        /* <DEDUP_REMOVED lines=12> */
.L_x_83:
[----:B------:R-:W-:Y:S05]  /*a520*/  BSYNC B1 ;  /* 0x0000000000017941 */ /* 0x000fea0003800000 */
.L_x_82:
        /* <DEDUP_REMOVED lines=8> */
.L_x_85:
[----:B------:R-:W-:Y:S05]  /*a5b0*/  BSYNC B1 ;  /* 0x0000000000017941 */ /* 0x000fea0003800000 */
.L_x_84:
        /* <DEDUP_REMOVED lines=8> */
.L_x_87:
[----:B------:R-:W-:Y:S05]  /*a640*/  BSYNC B1 ;  /* 0x0000000000017941 */ /* 0x000fea0003800000 */
.L_x_86:
        /* <DEDUP_REMOVED lines=8> */
.L_x_89:
[----:B------:R-:W-:Y:S05]  /*a6d0*/  BSYNC B1 ;  /* 0x0000000000017941 */ /* 0x000fea0003800000 */
.L_x_88:
        /* <DEDUP_REMOVED lines=12> */
.L_x_91:
[----:B------:R-:W-:Y:S05]  /*a7a0*/  BSYNC B1 ;  /* 0x0000000000017941 */ /* 0x000fea0003800000 */
.L_x_90:
        /* <DEDUP_REMOVED lines=8> */
.L_x_93:
[----:B------:R-:W-:Y:S05]  /*a830*/  BSYNC B1 ;  /* 0x0000000000017941 */ /* 0x000fea0003800000 */
.L_x_92:
        /* <DEDUP_REMOVED lines=8> */
.L_x_95:
[----:B------:R-:W-:Y:S05]  /*a8c0*/  BSYNC B1 ;  /* 0x0000000000017941 */ /* 0x000fea0003800000 */
.L_x_94:
        /* <DEDUP_REMOVED lines=8> */
.L_x_97:
[----:B------:R-:W-:Y:S05]  /*a950*/  BSYNC B1 ;  /* 0x0000000000017941 */ /* 0x000fea0003800000 */
.L_x_96:
        /* <DEDUP_REMOVED lines=12> */
.L_x_99:
[----:B------:R-:W-:Y:S05]  /*aa20*/  BSYNC B1 ;  /* 0x0000000000017941 */ /* 0x000fea0003800000 */
.L_x_98:
        /* <DEDUP_REMOVED lines=8> */
.L_x_101:
[----:B------:R-:W-:Y:S05]  /*aab0*/  BSYNC B1 ;  /* 0x0000000000017941 */ /* 0x000fea0003800000 */
.L_x_100:
        /* <DEDUP_REMOVED lines=8> */
.L_x_103:
[----:B------:R-:W-:Y:S05]  /*ab40*/  BSYNC B1 ;  /* 0x0000000000017941 */ /* 0x000fea0003800000 */
.L_x_102:
        /* <DEDUP_REMOVED lines=8> */
.L_x_105:
[----:B------:R-:W-:Y:S05]  /*abd0*/  BSYNC B1 ;  /* 0x0000000000017941 */ /* 0x000fea0003800000 */
.L_x_104:
        /* <DEDUP_REMOVED lines=12> */
.L_x_107:
[----:B------:R-:W-:Y:S05]  /*aca0*/  BSYNC B1 ;  /* 0x0000000000017941 */ /* 0x000fea0003800000 */
.L_x_106:
        /* <DEDUP_REMOVED lines=8> */
.L_x_109:
[----:B------:R-:W-:Y:S05]  /*ad30*/  BSYNC B1 ;  /* 0x0000000000017941 */ /* 0x000fea0003800000 */
.L_x_108:
        /* <DEDUP_REMOVED lines=8> */
.L_x_111:
[----:B------:R-:W-:Y:S05]  /*adc0*/  BSYNC B1 ;  /* 0x0000000000017941 */ /* 0x000fea0003800000 */
.L_x_110:
        /* <DEDUP_REMOVED lines=8> */
.L_x_113:
[----:B------:R-:W-:Y:S05]  /*ae50*/  BSYNC B1 ;  /* 0x0000000000017941 */ /* 0x000fea0003800000 */
.L_x_112:
        /* <DEDUP_REMOVED lines=12> */
.L_x_115:
[----:B------:R-:W-:Y:S05]  /*af20*/  BSYNC B1 ;  /* 0x0000000000017941 */ /* 0x000fea0003800000 */
.L_x_114:
        /* <DEDUP_REMOVED lines=8> */
.L_x_117:
[----:B------:R-:W-:Y:S05]  /*afb0*/  BSYNC B1 ;  /* 0x0000000000017941 */ /* 0x000fea0003800000 */
.L_x_116:
        /* <DEDUP_REMOVED lines=8> */
.L_x_119:
[----:B------:R-:W-:Y:S05]  /*b040*/  BSYNC B1 ;  /* 0x0000000000017941 */ /* 0x000fea0003800000 */
.L_x_118:
        /* <DEDUP_REMOVED lines=8> */
.L_x_121:
[----:B------:R-:W-:Y:S05]  /*b0d0*/  BSYNC B1 ;  /* 0x0000000000017941 */ /* 0x000fea0003800000 */
.L_x_120:
        /* <DEDUP_REMOVED lines=12> */
.L_x_123:
[----:B------:R-:W-:Y:S05]  /*b1a0*/  BSYNC B1 ;  /* 0x0000000000017941 */ /* 0x000fea0003800000 */
.L_x_122:
        /* <DEDUP_REMOVED lines=8> */
.L_x_125:
[----:B------:R-:W-:Y:S05]  /*b230*/  BSYNC B1 ;  /* 0x0000000000017941 */ /* 0x000fea0003800000 */
.L_x_124:
        /* <DEDUP_REMOVED lines=8> */
.L_x_127:
[----:B------:R-:W-:Y:S05]  /*b2c0*/  BSYNC B1 ;  /* 0x0000000000017941 */ /* 0x000fea0003800000 */
.L_x_126:
        /* <DEDUP_REMOVED lines=8> */
.L_x_129:
[----:B------:R-:W-:Y:S05]  /*b350*/  BSYNC B1 ;  /* 0x0000000000017941 */ /* 0x000fea0003800000 */
.L_x_128:
        /* <DEDUP_REMOVED lines=12> */
.L_x_131:
[----:B------:R-:W-:Y:S05]  /*b420*/  BSYNC B1 ;  /* 0x0000000000017941 */ /* 0x000fea0003800000 */
.L_x_130:
        /* <DEDUP_REMOVED lines=8> */
.L_x_133:
[----:B------:R-:W-:Y:S05]  /*b4b0*/  BSYNC B1 ;  /* 0x0000000000017941 */ /* 0x000fea0003800000 */
.L_x_132:
        /* <DEDUP_REMOVED lines=8> */
.L_x_135:
[----:B------:R-:W-:Y:S05]  /*b540*/  BSYNC B1 ;  /* 0x0000000000017941 */ /* 0x000fea0003800000 */
.L_x_134:
        /* <DEDUP_REMOVED lines=8> */
.L_x_137:
[----:B------:R-:W-:Y:S05]  /*b5d0*/  BSYNC B1 ;  /* 0x0000000000017941 */ /* 0x000fea0003800000 */
.L_x_136:
        /* <DEDUP_REMOVED lines=12> */
.L_x_139:
[----:B------:R-:W-:Y:S05]  /*b6a0*/  BSYNC B1 ;  /* 0x0000000000017941 */ /* 0x000fea0003800000 */
.L_x_138:
        /* <DEDUP_REMOVED lines=8> */
.L_x_141:
[----:B------:R-:W-:Y:S05]  /*b730*/  BSYNC B1 ;  /* 0x0000000000017941 */ /* 0x000fea0003800000 */
.L_x_140:
[----:B-1----:R-:W2:Y:S01]  /*b740*/  LDL.LU R3, [R1+0xd0] ;  /* 0x0000d00001037983 */ /* 0x002ea20000300800 */
[----:B------:R-:W-:Y:S01]  /*b750*/  BSSY B1, `(.L_x_142) ;  /* 0x0000007000017945 */ /* 0x000fe20003800000 */
[----:B--2---:R-:W-:-:S05]  /*b760*/  @!P3 IMAD R3, R3, R17, R2 ;  /* 0x000000110303b224 */ /* 0x004fca00078e0202 */
[----:B------:R1:W-:Y:S01]  /*b770*/  @!P3 STG.E.U8 desc[UR36][R4.64+0x68], R3 ;  /* 0x000068030400b986 */ /* 0x0003e2000c101124 */
[----:B------:R-:W-:Y:S05]  /*b780*/  @P5 BRA `(.L_x_143) ;  /* 0x00000000000c5947 */ /* 0x000fea0003800000 */
[----:B------:R-:W1:Y:S02]  /*b790*/  LDG.E.U8 R16, desc[UR36][R14.64+0x69] ;  /* 0x000069240e107981 */ /* 0x000e64000c1e1100 */
[----:B-1----:R-:W-:-:S05]  /*b7a0*/  PRMT R3, R16, 0x8880, RZ ;  /* 0x0000888010037816 */ /* 0x002fca00000000ff */
[----:B------:R-:W-:-:S07]  /*b7b0*/  IMAD R2, R3, R18, RZ ;  /* 0x0000001203027224 */ /* 0x000fce00078e02ff */
.L_x_143:
[----:B------:R-:W-:Y:S05]  /*b7c0*/  BSYNC B1 ;  /* 0x0000000000017941 */ /* 0x000fea0003800000 */
.L_x_142:
        /* <DEDUP_REMOVED lines=8> */
.L_x_145:
[----:B------:R-:W-:Y:S05]  /*b850*/  BSYNC B1 ;  /* 0x0000000000017941 */ /* 0x000fea0003800000 */
.L_x_144:
        /* <DEDUP_REMOVED lines=9> */
[----:B------:R-:W1:Y:S02]  /*b8f0*/  LDG.E.U8 R16, desc[UR36][R12.64+0x69] ;  /* 0x000069240c107981 */ /* 0x000e64000c1e1100 */
[----:B-1----:R-:W-:-:S05]  /*b900*/  PRMT R3, R16, 0x8880, RZ ;  /* 0x0000888010037816 */ /* 0x002fca00000000ff */
[----:B------:R-:W-:-:S07]  /*b910*/  IMAD R2, R3, R18, RZ ;  /* 0x0000001203027224 */ /* 0x000fce00078e02ff */
.L_x_147:
[----:B------:R-:W-:Y:S05]  /*b920*/  BSYNC B1 ;  /* 0x0000000000017941 */ /* 0x000fea0003800000 */
.L_x_146:
        /* <DEDUP_REMOVED lines=8> */
.L_x_149:
[----:B------:R-:W-:Y:S05]  /*b9b0*/  BSYNC B1 ;  /* 0x0000000000017941 */ /* 0x000fea0003800000 */
.L_x_148:
        /* <DEDUP_REMOVED lines=8> */
.L_x_151:
[----:B------:R-:W-:Y:S05]  /*ba40*/  BSYNC B1 ;  /* 0x0000000000017941 */ /* 0x000fea0003800000 */
.L_x_150:
        /* <DEDUP_REMOVED lines=8> */
.L_x_153:
[----:B------:R-:W-:Y:S05]  /*bad0*/  BSYNC B1 ;  /* 0x0000000000017941 */ /* 0x000fea0003800000 */
.L_x_152:
        /* <DEDUP_REMOVED lines=12> */
.L_x_155:
[----:B------:R-:W-:Y:S05]  /*bba0*/  BSYNC B1 ;  /* 0x0000000000017941 */ /* 0x000fea0003800000 */
.L_x_154:
        /* <DEDUP_REMOVED lines=8> */
.L_x_157:
[----:B------:R-:W-:Y:S05]  /*bc30*/  BSYNC B1 ;  /* 0x0000000000017941 */ /* 0x000fea0003800000 */
.L_x_156:
        /* <DEDUP_REMOVED lines=8> */
.L_x_159:
[----:B------:R-:W-:Y:S05]  /*bcc0*/  BSYNC B1 ;  /* 0x0000000000017941 */ /* 0x000fea0003800000 */
.L_x_158:
        /* <DEDUP_REMOVED lines=8> */
.L_x_161:
[----:B------:R-:W-:Y:S05]  /*bd50*/  BSYNC B1 ;  /* 0x0000000000017941 */ /* 0x000fea0003800000 */
.L_x_160:
        /* <DEDUP_REMOVED lines=12> */
.L_x_163:
[----:B------:R-:W-:Y:S05]  /*be20*/  BSYNC B1 ;  /* 0x0000000000017941 */ /* 0x000fea0003800000 */
.L_x_162:
        /* <DEDUP_REMOVED lines=8> */
.L_x_165:
[----:B------:R-:W-:Y:S05]  /*beb0*/  BSYNC B1 ;  /* 0x0000000000017941 */ /* 0x000fea0003800000 */
.L_x_164:
        /* <DEDUP_REMOVED lines=8> */
.L_x_167:
[----:B------:R-:W-:Y:S05]  /*bf40*/  BSYNC B1 ;  /* 0x0000000000017941 */ /* 0x000fea0003800000 */
.L_x_166:
        /* <DEDUP_REMOVED lines=8> */
.L_x_169:
[----:B------:R-:W-:Y:S05]  /*bfd0*/  BSYNC B1 ;  /* 0x0000000000017941 */ /* 0x000fea0003800000 */
.L_x_168:
        /* <DEDUP_REMOVED lines=12> */
.L_x_171:
[----:B------:R-:W-:Y:S05]  /*c0a0*/  BSYNC B1 ;  /* 0x0000000000017941 */ /* 0x000fea0003800000 */
.L_x_170:
        /* <DEDUP_REMOVED lines=8> */
.L_x_173:
[----:B------:R-:W-:Y:S05]  /*c130*/  BSYNC B1 ;  /* 0x0000000000017941 */ /* 0x000fea0003800000 */
.L_x_172:
        /* <DEDUP_REMOVED lines=8> */
.L_x_175:
[----:B------:R-:W-:Y:S05]  /*c1c0*/  BSYNC B1 ;  /* 0x0000000000017941 */ /* 0x000fea0003800000 */
.L_x_174:
        /* <DEDUP_REMOVED lines=8> */
.L_x_177:
[----:B------:R-:W-:Y:S05]  /*c250*/  BSYNC B1 ;  /* 0x0000000000017941 */ /* 0x000fea0003800000 */
.L_x_176:
        /* <DEDUP_REMOVED lines=12> */
.L_x_179:
[----:B------:R-:W-:Y:S05]  /*c320*/  BSYNC B1 ;  /* 0x0000000000017941 */ /* 0x000fea0003800000 */
.L_x_178:
        /* <DEDUP_REMOVED lines=8> */
.L_x_181:
[----:B------:R-:W-:Y:S05]  /*c3b0*/  BSYNC B1 ;  /* 0x0000000000017941 */ /* 0x000fea0003800000 */
.L_x_180:
        /* <DEDUP_REMOVED lines=8> */
.L_x_183:
[----:B------:R-:W-:Y:S05]  /*c440*/  BSYNC B1 ;  /* 0x0000000000017941 */ /* 0x000fea0003800000 */
.L_x_182:
        /* <DEDUP_REMOVED lines=8> */
.L_x_185:
[----:B------:R-:W-:Y:S05]  /*c4d0*/  BSYNC B1 ;  /* 0x0000000000017941 */ /* 0x000fea0003800000 */
.L_x_184:
        /* <DEDUP_REMOVED lines=12> */
.L_x_187:
[----:B------:R-:W-:Y:S05]  /*c5a0*/  BSYNC B1 ;  /* 0x0000000000017941 */ /* 0x000fea0003800000 */
.L_x_186:
        /* <DEDUP_REMOVED lines=8> */
.L_x_189:
[----:B------:R-:W-:Y:S05]  /*c630*/  BSYNC B1 ;  /* 0x0000000000017941 */ /* 0x000fea0003800000 */
.L_x_188:
        /* <DEDUP_REMOVED lines=8> */
.L_x_191:
[----:B------:R-:W-:Y:S05]  /*c6c0*/  BSYNC B1 ;  /* 0x0000000000017941 */ /* 0x000fea0003800000 */
.L_x_190:
        /* <DEDUP_REMOVED lines=8> */
.L_x_193:
[----:B------:R-:W-:Y:S05]  /*c750*/  BSYNC B1 ;  /* 0x0000000000017941 */ /* 0x000fea0003800000 */
.L_x_192:
        /* <DEDUP_REMOVED lines=12> */
.L_x_195:
[----:B------:R-:W-:Y:S05]  /*c820*/  BSYNC B1 ;  /* 0x0000000000017941 */ /* 0x000fea0003800000 */
.L_x_194:
        /* <DEDUP_REMOVED lines=8> */
.L_x_197:
[----:B------:R-:W-:Y:S05]  /*c8b0*/  BSYNC B1 ;  /* 0x0000000000017941 */ /* 0x000fea0003800000 */
.L_x_196:
        /* <DEDUP_REMOVED lines=8> */
.L_x_199:
[----:B------:R-:W-:Y:S05]  /*c940*/  BSYNC B1 ;  /* 0x0000000000017941 */ /* 0x000fea0003800000 */
.L_x_198:
        /* <DEDUP_REMOVED lines=8> */
.L_x_201:
[----:B------:R-:W-:Y:S05]  /*c9d0*/  BSYNC B1 ;  /* 0x0000000000017941 */ /* 0x000fea0003800000 */
.L_x_200:
        /* <DEDUP_REMOVED lines=12> */
.L_x_203:
[----:B------:R-:W-:Y:S05]  /*caa0*/  BSYNC B1 ;  /* 0x0000000000017941 */ /* 0x000fea0003800000 */
.L_x_202:
        /* <DEDUP_REMOVED lines=8> */
.L_x_205:
[----:B------:R-:W-:Y:S05]  /*cb30*/  BSYNC B1 ;  /* 0x0000000000017941 */ /* 0x000fea0003800000 */
.L_x_204:
        /* <DEDUP_REMOVED lines=8> */
.L_x_207:
[----:B------:R-:W-:Y:S05]  /*cbc0*/  BSYNC B1 ;  /* 0x0000000000017941 */ /* 0x000fea0003800000 */
.L_x_206:
        /* <DEDUP_REMOVED lines=8> */
.L_x_209:
[----:B------:R-:W-:Y:S05]  /*cc50*/  BSYNC B1 ;  /* 0x0000000000017941 */ /* 0x000fea0003800000 */
.L_x_208:
        /* <DEDUP_REMOVED lines=12> */
.L_x_211:
[----:B------:R-:W-:Y:S05]  /*cd20*/  BSYNC B1 ;  /* 0x0000000000017941 */ /* 0x000fea0003800000 */
.L_x_210:
        /* <DEDUP_REMOVED lines=8> */
.L_x_213:
[----:B------:R-:W-:Y:S05]  /*cdb0*/  BSYNC B1 ;  /* 0x0000000000017941 */ /* 0x000fea0003800000 */
.L_x_212:
        /* <DEDUP_REMOVED lines=8> */
.L_x_215:
[----:B------:R-:W-:Y:S05]  /*ce40*/  BSYNC B1 ;  /* 0x0000000000017941 */ /* 0x000fea0003800000 */
.L_x_214:
        /* <DEDUP_REMOVED lines=8> */
.L_x_217:
[----:B------:R-:W-:Y:S05]  /*ced0*/  BSYNC B1 ;  /* 0x0000000000017941 */ /* 0x000fea0003800000 */
.L_x_216:
        /* <DEDUP_REMOVED lines=12> */
.L_x_219:
[----:B------:R-:W-:Y:S05]  /*cfa0*/  BSYNC B1 ;  /* 0x0000000000017941 */ /* 0x000fea0003800000 */
.L_x_218:
        /* <DEDUP_REMOVED lines=8> */
.L_x_221:
[----:B------:R-:W-:Y:S05]  /*d030*/  BSYNC B1 ;  /* 0x0000000000017941 */ /* 0x000fea0003800000 */
.L_x_220:
        /* <DEDUP_REMOVED lines=8> */
.L_x_223:
[----:B------:R-:W-:Y:S05]  /*d0c0*/  BSYNC B1 ;  /* 0x0000000000017941 */ /* 0x000fea0003800000 */
.L_x_222:
        /* <DEDUP_REMOVED lines=8> */
.L_x_225:
[----:B------:R-:W-:Y:S05]  /*d150*/  BSYNC B1 ;  /* 0x0000000000017941 */ /* 0x000fea0003800000 */
.L_x_224:
        /* <DEDUP_REMOVED lines=12> */
.L_x_227:
[----:B------:R-:W-:Y:S05]  /*d220*/  BSYNC B1 ;  /* 0x0000000000017941 */ /* 0x000fea0003800000 */
.L_x_226:
        /* <DEDUP_REMOVED lines=8> */
.L_x_229:
[----:B------:R-:W-:Y:S05]  /*d2b0*/  BSYNC B1 ;  /* 0x0000000000017941 */ /* 0x000fea0003800000 */
.L_x_228:
        /* <DEDUP_REMOVED lines=8> */
.L_x_231:
[----:B------:R-:W-:Y:S05]  /*d340*/  BSYNC B1 ;  /* 0x0000000000017941 */ /* 0x000fea0003800000 */
.L_x_230:
        /* <DEDUP_REMOVED lines=8> */
.L_x_233:
[----:B------:R-:W-:Y:S05]  /*d3d0*/  BSYNC B1 ;  /* 0x0000000000017941 */ /* 0x000fea0003800000 */
.L_x_232:
        /* <DEDUP_REMOVED lines=12> */
.L_x_235:
[----:B------:R-:W-:Y:S05]  /*d4a0*/  BSYNC B1 ;  /* 0x0000000000017941 */ /* 0x000fea0003800000 */
.L_x_234:
        /* <DEDUP_REMOVED lines=8> */
.L_x_237:
[----:B------:R-:W-:Y:S05]  /*d530*/  BSYNC B1 ;  /* 0x0000000000017941 */ /* 0x000fea0003800000 */
.L_x_236:
        /* <DEDUP_REMOVED lines=8> */
.L_x_239:
[----:B------:R-:W-:Y:S05]  /*d5c0*/  BSYNC B1 ;  /* 0x0000000000017941 */ /* 0x000fea0003800000 */
.L_x_238:
        /* <DEDUP_REMOVED lines=8> */
.L_x_241:
[----:B------:R-:W-:Y:S05]  /*d650*/  BSYNC B1 ;  /* 0x0000000000017941 */ /* 0x000fea0003800000 */
.L_x_240:
        /* <DEDUP_REMOVED lines=12> */
.L_x_243:
[----:B------:R-:W-:Y:S05]  /*d720*/  BSYNC B1 ;  /* 0x0000000000017941 */ /* 0x000fea0003800000 */
.L_x_242:
        /* <DEDUP_REMOVED lines=8> */
.L_x_245:
[----:B------:R-:W-:Y:S05]  /*d7b0*/  BSYNC B1 ;  /* 0x0000000000017941 */ /* 0x000fea0003800000 */
.L_x_244:
        /* <DEDUP_REMOVED lines=8> */
.L_x_247:
[----:B------:R-:W-:Y:S05]  /*d840*/  BSYNC B1 ;  /* 0x0000000000017941 */ /* 0x000fea0003800000 */
.L_x_246:
        /* <DEDUP_REMOVED lines=8> */
.L_x_249:
[----:B------:R-:W-:Y:S05]  /*d8d0*/  BSYNC B1 ;  /* 0x0000000000017941 */ /* 0x000fea0003800000 */
.L_x_248:
        /* <DEDUP_REMOVED lines=12> */
.L_x_251:
[----:B------:R-:W-:Y:S05]  /*d9a0*/  BSYNC B1 ;  /* 0x0000000000017941 */ /* 0x000fea0003800000 */
.L_x_250:
        /* <DEDUP_REMOVED lines=8> */
.L_x_253:
[----:B------:R-:W-:Y:S05]  /*da30*/  BSYNC B1 ;  /* 0x0000000000017941 */ /* 0x000fea0003800000 */
.L_x_252:
        /* <DEDUP_REMOVED lines=8> */
.L_x_255:
[----:B------:R-:W-:Y:S05]  /*dac0*/  BSYNC B1 ;  /* 0x0000000000017941 */ /* 0x000fea0003800000 */
.L_x_254:
        /* <DEDUP_REMOVED lines=8> */
.L_x_257:
[----:B------:R-:W-:Y:S05]  /*db50*/  BSYNC B1 ;  /* 0x0000000000017941 */ /* 0x000fea0003800000 */
.L_x_256:
        /* <DEDUP_REMOVED lines=12> */
.L_x_259:
[----:B------:R-:W-:Y:S05]  /*dc20*/  BSYNC B1 ;  /* 0x0000000000017941 */ /* 0x000fea0003800000 */
.L_x_258:
        /* <DEDUP_REMOVED lines=8> */
.L_x_261:
[----:B------:R-:W-:Y:S05]  /*dcb0*/  BSYNC B1 ;  /* 0x0000000000017941 */ /* 0x000fea0003800000 */
.L_x_260:
        /* <DEDUP_REMOVED lines=8> */
.L_x_263:
[----:B------:R-:W-:Y:S05]  /*dd40*/  BSYNC B1 ;  /* 0x0000000000017941 */ /* 0x000fea0003800000 */
.L_x_262:
        /* <DEDUP_REMOVED lines=8> */
.L_x_265:
[----:B------:R-:W-:Y:S05]  /*ddd0*/  BSYNC B1 ;  /* 0x0000000000017941 */ /* 0x000fea0003800000 */
.L_x_264:
        /* <DEDUP_REMOVED lines=12> */
.L_x_267:
[----:B------:R-:W-:Y:S05]  /*dea0*/  BSYNC B1 ;  /* 0x0000000000017941 */ /* 0x000fea0003800000 */
.L_x_266:
        /* <DEDUP_REMOVED lines=8> */
.L_x_269:
[----:B------:R-:W-:Y:S05]  /*df30*/  BSYNC B1 ;  /* 0x0000000000017941 */ /* 0x000fea0003800000 */
.L_x_268:
        /* <DEDUP_REMOVED lines=8> */
.L_x_271:
[----:B------:R-:W-:Y:S05]  /*dfc0*/  BSYNC B1 ;  /* 0x0000000000017941 */ /* 0x000fea0003800000 */
.L_x_270:
        /* <DEDUP_REMOVED lines=8> */
.L_x_273:
[----:B------:R-:W-:Y:S05]  /*e050*/  BSYNC B1 ;  /* 0x0000000000017941 */ /* 0x000fea0003800000 */
.L_x_272:
        /* <DEDUP_REMOVED lines=12> */
.L_x_275:
[----:B------:R-:W-:Y:S05]  /*e120*/  BSYNC B1 ;  /* 0x0000000000017941 */ /* 0x000fea0003800000 */
.L_x_274:
        /* <DEDUP_REMOVED lines=8> */
.L_x_277:
[----:B------:R-:W-:Y:S05]  /*e1b0*/  BSYNC B1 ;  /* 0x0000000000017941 */ /* 0x000fea0003800000 */
.L_x_276:
        /* <DEDUP_REMOVED lines=8> */
.L_x_279:
[----:B------:R-:W-:Y:S05]  /*e240*/  BSYNC B1 ;  /* 0x0000000000017941 */ /* 0x000fea0003800000 */
.L_x_278:
        /* <DEDUP_REMOVED lines=8> */
.L_x_281:
[----:B------:R-:W-:Y:S05]  /*e2d0*/  BSYNC B1 ;  /* 0x0000000000017941 */ /* 0x000fea0003800000 */
.L_x_280:
[----:B-1----:R-:W2:Y:S01]  /*e2e0*/  LDL.LU R3, [R1+0x1e8] ;  /* 0x0001e80001037983 */ /* 0x002ea20000300800 */
[----:B------:R-:W-:Y:S01]  /*e2f0*/  ISETP.LT.OR P3, PT, R0, 0xf2, !P0 ;  /* 0x000000f20000780c */ /* 0x000fe20004761670 */
[----:B------:R-:W-:Y:S01]  /*e300*/  BSSY B1, `(.L_x_282) ;  /* 0x000000b000017945 */ /* 0x000fe20003800000 */
[----:B------:R-:W-:Y:S02]  /*e310*/  IADD3 R161, P4, R160, 0x80, RZ ;  /* 0x00000080a0a17810 */ /* 0x000fe40007f9e0ff */
[----:B------:R-:W-:Y:S01]  /*e320*/  ISETP.LT.OR P5, PT, R0, 0xf9, !P0 ;  /* 0x000000f90000780c */ /* 0x000fe200047a1670 */
[----:B--2---:R-:W-:-:S05]  /*e330*/  @!P2 IMAD R3, R3, R17, R2 ;  /* 0x000000110303a224 */ /* 0x004fca00078e0202 */
[----:B------:R1:W-:Y:S01]  /*e340*/  @!P2 STG.E.U8 desc[UR36][R10.64+0xf0], R3 ;  /* 0x0000f0030a00a986 */ /* 0x0003e2000c101124 */
[C---:B------:R-:W-:Y:S02]  /*e350*/  ISETP.LT.OR P2, PT, R0.reuse, 0xf9, !P1 ;  /* 0x000000f90000780c */ /* 0x040fe40004f41670 */
[----:B------:R-:W-:Y:S01]  /*e360*/  ISETP.LT.OR P1, PT, R0, 0xfa, !P1 ;  /* 0x000000fa0000780c */ /* 0x000fe20004f21670 */
[----:B------:R-:W-:-:S12]  /*e370*/  @P3 BRA `(.L_x_283) ;  /* 0x00000000000c3947 */ /* 0x000fd80003800000 */
[----:B------:R-:W1:Y:S02]  /*e380*/  LDG.E.U8 R16, desc[UR36][R12.64+0xf1] ;  /* 0x0000f1240c107981 */ /* 0x000e64000c1e1100 */
[----:B-1----:R-:W-:-:S05]  /*e390*/  PRMT R3, R16, 0x8880, RZ ;  /* 0x0000888010037816 */ /* 0x002fca00000000ff */
[----:B------:R-:W-:-:S07]  /*e3a0*/  IMAD R2, R3, R18, RZ ;  /* 0x0000001203027224 */ /* 0x000fce00078e02ff */
.L_x_283:
[----:B------:R-:W-:Y:S05]  /*e3b0*/  BSYNC B1 ;  /* 0x0000000000017941 */ /* 0x000fea0003800000 */
.L_x_282:
        /* <DEDUP_REMOVED lines=8> */
.L_x_285:
[----:B------:R-:W-:Y:S05]  /*e440*/  BSYNC B1 ;  /* 0x0000000000017941 */ /* 0x000fea0003800000 */
.L_x_284:
        /* <DEDUP_REMOVED lines=8> */
.L_x_287:
[----:B------:R-:W-:Y:S05]  /*e4d0*/  BSYNC B1 ;  /* 0x0000000000017941 */ /* 0x000fea0003800000 */
.L_x_286:
[----:B-1----:R-:W2:Y:S01]  /*e4e0*/  LDL.LU R3, [R1+0x1f4] ;  /* 0x0001f40001037983 */ /* 0x002ea20000300800 */
[----:B0-----:R-:W-:Y:S01]  /*e4f0*/  IADD3.X R15, RZ, UR9, RZ, P4, !PT ;  /* 0x00000009ff0f7c10 */ /* 0x001fe2000a7fe4ff */
[----:B------:R-:W-:Y:S01]  /*e500*/  BSSY B1, `(.L_x_288) ;  /* 0x0000009000017945 */ /* 0x000fe20003800000 */
[----:B------:R-:W-:-:S03]  /*e510*/  ISETP.LT.OR P0, PT, R0, 0xfa, !P0 ;  /* 0x000000fa0000780c */ /* 0x000fc60004701670 */
[----:B------:R-:W-:Y:S02]  /*e520*/  IMAD R14, R15, R20, RZ ;  /* 0x000000140f0e7224 */ /* 0x000fe400078e02ff */
[----:B--2---:R-:W-:-:S05]  /*e530*/  @!P1 IMAD R3, R3, R17, R2 ;  /* 0x0000001103039224 */ /* 0x004fca00078e0202 */
[----:B------:R0:W-:Y:S01]  /*e540*/  @!P1 STG.E.U8 desc[UR36][R4.64+0xf9], R3 ;  /* 0x0000f90304009986 */ /* 0x0001e2000c101124 */
[----:B------:R-:W-:Y:S05]  /*e550*/  @P5 BRA `(.L_x_289) ;  /* 0x00000000000c5947 */ /* 0x000fea0003800000 */
[----:B------:R-:W0:Y:S02]  /*e560*/  LDG.E.U8 R16, desc[UR36][R12.64+0xf8] ;  /* 0x0000f8240c107981 */ /* 0x000e24000c1e1100 */
[----:B0-----:R-:W-:-:S05]  /*e570*/  PRMT R3, R16, 0x8880, RZ ;  /* 0x0000888010037816 */ /* 0x001fca00000000ff */
[----:B------:R-:W-:-:S07]  /*e580*/  IMAD R2, R3, R18, RZ ;  /* 0x0000001203027224 */ /* 0x000fce00078e02ff */
.L_x_289:
[----:B------:R-:W-:Y:S05]  /*e590*/  BSYNC B1 ;  /* 0x0000000000017941 */ /* 0x000fea0003800000 */
.L_x_288:
[----:B0-----:R-:W2:Y:S01]  /*e5a0*/  LDL.LU R3, [R1+0x1f8] ;  /* 0x0001f80001037983 */ /* 0x001ea20000300800 */
[----:B------:R-:W-:Y:S01]  /*e5b0*/  BSSY B1, `(.L_x_290) ;  /* 0x000000a000017945 */ /* 0x000fe20003800000 */
[C---:B------:R-:W-:Y:S02]  /*e5c0*/  IMAD R15, R161.reuse, R21, R14 ;  /* 0x00000015a10f7224 */ /* 0x040fe400078e020e */
[----:B------:R-:W-:-:S04]  /*e5d0*/  IMAD.WIDE.U32 R158, R161, R20, R158 ;  /* 0x00000014a19e7225 */ /* 0x000fc800078e009e */
[----:B------:R-:W-:-:S04]  /*e5e0*/  IMAD.WIDE.U32 R20, R161, R20, R152 ;  /* 0x00000014a1147225 */ /* 0x000fc800078e0098 */
[----:B--2---:R-:W-:-:S05]  /*e5f0*/  @!P5 IMAD R3, R3, R17, R2 ;  /* 0x000000110303d224 */ /* 0x004fca00078e0202 */
[----:B------:R0:W-:Y:S01]  /*e600*/  @!P5 STG.E.U8 desc[UR36][R10.64+0xf8], R3 ;  /* 0x0000f8030a00d986 */ /* 0x0001e2000c101124 */
[----:B------:R-:W-:Y:S05]  /*e610*/  @P0 BRA `(.L_x_291) ;  /* 0x00000000000c0947 */ /* 0x000fea0003800000 */
[----:B------:R-:W0:Y:S02]  /*e620*/  LDG.E.U8 R16, desc[UR36][R12.64+0xf9] ;  /* 0x0000f9240c107981 */ /* 0x000e24000c1e1100 */
[----:B0-----:R-:W-:-:S05]  /*e630*/  PRMT R3, R16, 0x8880, RZ ;  /* 0x0000888010037816 */ /* 0x001fca00000000ff */
[----:B------:R-:W-:-:S07]  /*e640*/  IMAD R2, R3, R18, RZ ;  /* 0x0000001203027224 */ /* 0x000fce00078e02ff */
.L_x_291:
[----:B------:R-:W-:Y:S05]  /*e650*/  BSYNC B1 ;  /* 0x0000000000017941 */ /* 0x000fea0003800000 */
.L_x_290:
[----:B0-----:R-:W2:Y:S01]  /*e660*/  LDL.LU R3, [R1+0x1fc] ;  /* 0x0001fc0001037983 */ /* 0x001ea20000300800 */
[----:B------:R-:W-:Y:S01]  /*e670*/  ISETP.GE.AND P2, PT, R154, 0x81, PT ;  /* 0x000000819a00780c */ /* 0x000fe20003f46270 */
[----:B------:R-:W-:Y:S01]  /*e680*/  BSSY B1, `(.L_x_292) ;  /* 0x000000d000017945 */ /* 0x000fe20003800000 */
[-C--:B------:R-:W-:Y:S02]  /*e690*/  IADD3 R4, P5, R20, R22.reuse, RZ ;  /* 0x0000001614047210 */ /* 0x080fe40007fbe0ff */
[----:B------:R-:W-:Y:S02]  /*e6a0*/  ISETP.GE.AND P1, PT, R154, 0x89, PT ;  /* 0x000000899a00780c */ /* 0x000fe40003f26270 */
[----:B------:R-:W-:Y:S02]  /*e6b0*/  IADD3.X R5, R23, R21, R15, P5, !PT ;  /* 0x0000001517057210 */ /* 0x000fe40002ffe40f */
[----:B------:R-:W-:Y:S02]  /*e6c0*/  IADD3 R22, P4, P3, R156, R22, R158 ;  /* 0x000000169c167210 */ /* 0x000fe40007b9e09e */
[----:B------:R-:W-:Y:S01]  /*e6d0*/  ISETP.LT.OR P5, PT, R0, 0x2, !P2 ;  /* 0x000000020000780c */ /* 0x000fe200057a1670 */
[----:B--2---:R-:W-:-:S05]  /*e6e0*/  @!P0 IMAD R3, R3, R17, R2 ;  /* 0x0000001103038224 */ /* 0x004fca00078e0202 */
[----:B------:R0:W-:Y:S01]  /*e6f0*/  @!P0 STG.E.U8 desc[UR36][R10.64+0xf9], R3 ;  /* 0x0000f9030a008986 */ /* 0x0001e2000c101124 */
[----:B------:R-:W-:-:S13]  /*e700*/  ISETP.LT.OR P0, PT, R0, 0x1, !P2 ;  /* 0x000000010000780c */ /* 0x000fda0005701670 */
[----:B0-----:R-:W-:Y:S05]  /*e710*/  @P0 BRA `(.L_x_293) ;  /* 0x00000000000c0947 */ /* 0x001fea0003800000 */
[----:B------:R-:W2:Y:S02]  /*e720*/  LDG.E.U8 R16, desc[UR36][R4.64] ;  /* 0x0000002404107981 */ /* 0x000ea4000c1e1100 */
[----:B--2---:R-:W-:-:S05]  /*e730*/  PRMT R3, R16, 0x8880, RZ ;  /* 0x0000888010037816 */ /* 0x004fca00000000ff */
[----:B------:R-:W-:-:S07]  /*e740*/  IMAD R2, R3, R18, RZ ;  /* 0x0000001203027224 */ /* 0x000fce00078e02ff */
.L_x_293:
[----:B------:R-:W-:Y:S05]  /*e750*/  BSYNC B1 ;  /* 0x0000000000017941 */ /* 0x000fea0003800000 */
.L_x_292:
[----:B------:R-:W-:Y:S01]  /*e760*/  @!P0 IMAD R3, R24, R17, R2 ;  /* 0x0000001118038224 */ /* 0x000fe200078e0202 */
[----:B------:R-:W-:Y:S01]  /*e770*/  BSSY B1, `(.L_x_294) ;  /* 0x0000007000017945 */ /* 0x000fe20003800000 */
[----:B------:R-:W-:-:S03]  /*e780*/  IMAD.IADD R158, R15, 0x1, R159 ;  /* 0x000000010f9e7824 */ /* 0x000fc600078e029f */
[----:B------:R0:W-:Y:S01]  /*e790*/  @!P0 STG.E.U8 desc[UR36][R6.64], R3 ;  /* 0x0000000306008986 */ /* 0x0001e2000c101124 */
[----:B------:R-:W-:Y:S05]  /*e7a0*/  @P5 BRA `(.L_x_295) ;  /* 0x00000000000c5947 */ /* 0x000fea0003800000 */
[----:B------:R-:W0:Y:S02]  /*e7b0*/  LDG.E.U8 R16, desc[UR36][R4.64+0x1] ;  /* 0x0000012404107981 */ /* 0x000e24000c1e1100 */
[----:B0-----:R-:W-:-:S05]  /*e7c0*/  PRMT R3, R16, 0x8880, RZ ;  /* 0x0000888010037816 */ /* 0x001fca00000000ff */
[----:B------:R-:W-:-:S07]  /*e7d0*/  IMAD R2, R3, R18, RZ ;  /* 0x0000001203027224 */ /* 0x000fce00078e02ff */
.L_x_295:
[----:B------:R-:W-:Y:S05]  /*e7e0*/  BSYNC B1 ;  /* 0x0000000000017941 */ /* 0x000fea0003800000 */
.L_x_294:
[C---:B------:R-:W-:Y:S01]  /*e7f0*/  ISETP.LT.OR P0, PT, R0.reuse, 0x1, !P1 ;  /* 0x000000010000780c */ /* 0x040fe20004f01670 */
[----:B------:R-:W-:Y:S01]  /*e800*/  @!P5 IMAD R25, R25, R17, R2 ;  /* 0x000000111919d224 */ /* 0x000fe200078e0202 */
[----:B------:R-:W-:Y:S01]  /*e810*/  BSSY B1, `(.L_x_296) ;  /* 0x000000a000017945 */ /* 0x000fe20003800000 */
[----:B------:R-:W-:Y:S02]  /*e820*/  IADD3.X R23, R153, R23, R158, P4, P3 ;  /* 0x0000001799177210 */ /* 0x000fe400027e649e */
[C---:B------:R-:W-:Y:S01]  /*e830*/  ISETP.LT.OR P4, PT, R0.reuse, 0x2, !P1 ;  /* 0x000000020000780c */ /* 0x040fe20004f81670 */
[----:B------:R1:W-:Y:S01]  /*e840*/  @!P5 STG.E.U8 desc[UR36][R6.64+0x1], R25 ;  /* 0x000001190600d986 */ /* 0x0003e2000c101124 */
[C---:B------:R-:W-:Y:S02]  /*e850*/  ISETP.LT.OR P5, PT, R0.reuse, 0x9, !P2 ;  /* 0x000000090000780c */ /* 0x040fe400057a1670 */
[----:B------:R-:W-:-:S04]  /*e860*/  ISETP.LT.OR P3, PT, R0, 0xa, !P2 ;  /* 0x0000000a0000780c */ /* 0x000fc80005761670 */
[----:B------:R-:W-:Y:S09]  /*e870*/  @P0 BRA `(.L_x_297) ;  /* 0x00000000000c0947 */ /* 0x000ff20003800000 */
[----:B------:R-:W0:Y:S02]  /*e880*/  LDG.E.U8 R16, desc[UR36][R22.64] ;  /* 0x0000002416107981 */ /* 0x000e24000c1e1100 */
[----:B0-----:R-:W-:-:S05]  /*e890*/  PRMT R3, R16, 0x8880, RZ ;  /* 0x0000888010037816 */ /* 0x001fca00000000ff */
[----:B------:R-:W-:-:S07]  /*e8a0*/  IMAD R2, R3, R18, RZ ;  /* 0x0000001203027224 */ /* 0x000fce00078e02ff */
.L_x_297:
[----:B------:R-:W-:Y:S05]  /*e8b0*/  BSYNC B1 ;  /* 0x0000000000017941 */ /* 0x000fea0003800000 */
.L_x_296:
[----:B0-----:R-:W-:Y:S01]  /*e8c0*/  @!P0 IMAD R3, R26, R17, R2 ;  /* 0x000000111a038224 */ /* 0x001fe200078e0202 */
[----:B------:R-:W-:Y:S04]  /*e8d0*/  BSSY B1, `(.L_x_298) ;  /* 0x0000006000017945 */ /* 0x000fe80003800000 */
[----:B------:R0:W-:Y:S01]  /*e8e0*/  @!P0 STG.E.U8 desc[UR36][R8.64], R3 ;  /* 0x0000000308008986 */ /* 0x0001e2000c101124 */
[----:B------:R-:W-:Y:S05]  /*e8f0*/  @P4 BRA `(.L_x_299) ;  /* 0x00000000000c4947 */ /* 0x000fea0003800000 */
[----:B------:R-:W0:Y:S02]  /*e900*/  LDG.E.U8 R16, desc[UR36][R22.64+0x1] ;  /* 0x0000012416107981 */ /* 0x000e24000c1e1100 */
[----:B0-----:R-:W-:-:S05]  /*e910*/  PRMT R3, R16, 0x8880, RZ ;  /* 0x0000888010037816 */ /* 0x001fca00000000ff */
[----:B------:R-:W-:-:S07]  /*e920*/  IMAD R2, R3, R18, RZ ;  /* 0x0000001203027224 */ /* 0x000fce00078e02ff */
.L_x_299:
[----:B------:R-:W-:Y:S05]  /*e930*/  BSYNC B1 ;  /* 0x0000000000017941 */ /* 0x000fea0003800000 */
.L_x_298:
[----:B------:R-:W-:Y:S01]  /*e940*/  @!P4 IMAD R27, R27, R17, R2 ;  /* 0x000000111b1bc224 */ /* 0x000fe200078e0202 */
[----:B------:R-:W-:Y:S04]  /*e950*/  BSSY B1, `(.L_x_300) ;  /* 0x0000006000017945 */ /* 0x000fe80003800000 */
[----:B------:R2:W-:Y:S01]  /*e960*/  @!P4 STG.E.U8 desc[UR36][R8.64+0x1], R27 ;  /* 0x0000011b0800c986 */ /* 0x0005e2000c101124 */
[----:B------:R-:W-:Y:S05]  /*e970*/  @P5 BRA `(.L_x_301) ;  /* 0x00000000000c5947 */ /* 0x000fea0003800000 */
[----:B------:R-:W0:Y:S02]  /*e980*/  LDG.E.U8 R16, desc[UR36][R4.64+0x8] ;  /* 0x0000082404107981 */ /* 0x000e24000c1e1100 */
[----:B0-----:R-:W-:-:S05]  /*e990*/  PRMT R3, R16, 0x8880, RZ ;  /* 0x0000888010037816 */ /* 0x001fca00000000ff */
[----:B------:R-:W-:-:S07]  /*e9a0*/  IMAD R2, R3, R18, RZ ;  /* 0x0000001203027224 */ /* 0x000fce00078e02ff */
.L_x_301:
[----:B------:R-:W-:Y:S05]  /*e9b0*/  BSYNC B1 ;  /* 0x0000000000017941 */ /* 0x000fea0003800000 */
.L_x_300:
[----:B0-----:R-:W-:Y:S01]  /*e9c0*/  @!P5 IMAD R3, R28, R17, R2 ;  /* 0x000000111c03d224 */ /* 0x001fe200078e0202 */
[----:B------:R-:W-:Y:S04]  /*e9d0*/  BSSY B1, `(.L_x_302) ;  /* 0x0000006000017945 */ /* 0x000fe80003800000 */
[----:B------:R0:W-:Y:S01]  /*e9e0*/  @!P5 STG.E.U8 desc[UR36][R6.64+0x8], R3 ;  /* 0x000008030600d986 */ /* 0x0001e2000c101124 */
[----:B------:R-:W-:Y:S05]  /*e9f0*/  @P3 BRA `(.L_x_303) ;  /* 0x00000000000c3947 */ /* 0x000fea0003800000 */
[----:B------:R-:W0:Y:S02]  /*ea00*/  LDG.E.U8 R16, desc[UR36][R4.64+0x9] ;  /* 0x0000092404107981 */ /* 0x000e24000c1e1100 */
[----:B0-----:R-:W-:-:S05]  /*ea10*/  PRMT R3, R16, 0x8880, RZ ;  /* 0x0000888010037816 */ /* 0x001fca00000000ff */
[----:B------:R-:W-:-:S07]  /*ea20*/  IMAD R2, R3, R18, RZ ;  /* 0x0000001203027224 */ /* 0x000fce00078e02ff */
.L_x_303:
[----:B------:R-:W-:Y:S05]  /*ea30*/  BSYNC B1 ;  /* 0x0000000000017941 */ /* 0x000fea0003800000 */
.L_x_302:
[C---:B------:R-:W-:Y:S01]  /*ea40*/  ISETP.LT.OR P5, PT, R0.reuse, 0x9, !P1 ;  /* 0x000000090000780c */ /* 0x040fe20004fa1670 */
[----:B------:R-:W-:Y:S01]  /*ea50*/  @!P3 IMAD R29, R29, R17, R2 ;  /* 0x000000111d1db224 */ /* 0x000fe200078e0202 */
[----:B------:R-:W-:Y:S01]  /*ea60*/  BSSY B1, `(.L_x_304) ;  /* 0x0000009000017945 */ /* 0x000fe20003800000 */
[C---:B------:R-:W-:Y:S02]  /*ea70*/  ISETP.LT.OR P4, PT, R0.reuse, 0xa, !P1 ;  /* 0x0000000a0000780c */ /* 0x040fe40004f81670 */
[C---:B------:R-:W-:Y:S01]  /*ea80*/  ISETP.LT.OR P0, PT, R0.reuse, 0x12, !P2 ;  /* 0x000000120000780c */ /* 0x040fe20005701670 */
[----:B------:R3:W-:Y:S01]  /*ea90*/  @!P3 STG.E.U8 desc[UR36][R6.64+0x9], R29 ;  /* 0x0000091d0600b986 */ /* 0x0007e2000c101124 */
[----:B------:R-:W-:-:S06]  /*eaa0*/  ISETP.LT.OR P3, PT, R0, 0x11, !P2 ;  /* 0x000000110000780c */ /* 0x000fcc0005761670 */
[----:B------:R-:W-:Y:S07]  /*eab0*/  @P5 BRA `(.L_x_305) ;  /* 0x00000000000c5947 */ /* 0x000fee0003800000 */
[----:B------:R-:W0:Y:S02]  /*eac0*/  LDG.E.U8 R16, desc[UR36][R22.64+0x8] ;  /* 0x0000082416107981 */ /* 0x000e24000c1e1100 */
[----:B0-----:R-:W-:-:S05]  /*ead0*/  PRMT R3, R16, 0x8880, RZ ;  /* 0x0000888010037816 */ /* 0x001fca00000000ff */
[----:B------:R-:W-:-:S07]  /*eae0*/  IMAD R2, R3, R18, RZ ;  /* 0x0000001203027224 */ /* 0x000fce00078e02ff */
.L_x_305:
[----:B------:R-:W-:Y:S05]  /*eaf0*/  BSYNC B1 ;  /* 0x0000000000017941 */ /* 0x000fea0003800000 */
.L_x_304:
[----:B0-----:R-:W-:Y:S01]  /*eb00*/  @!P5 IMAD R3, R30, R17, R2 ;  /* 0x000000111e03d224 */ /* 0x001fe200078e0202 */
[----:B------:R-:W-:Y:S04]  /*eb10*/  BSSY B1, `(.L_x_306) ;  /* 0x0000006000017945 */ /* 0x000fe80003800000 */
[----:B------:R0:W-:Y:S01]  /*eb20*/  @!P5 STG.E.U8 desc[UR36][R8.64+0x8], R3 ;  /* 0x000008030800d986 */ /* 0x0001e2000c101124 */
[----:B------:R-:W-:Y:S05]  /*eb30*/  @P4 BRA `(.L_x_307) ;  /* 0x00000000000c4947 */ /* 0x000fea0003800000 */
[----:B------:R-:W0:Y:S02]  /*eb40*/  LDG.E.U8 R16, desc[UR36][R22.64+0x9] ;  /* 0x0000092416107981 */ /* 0x000e24000c1e1100 */
[----:B0-----:R-:W-:-:S05]  /*eb50*/  PRMT R3, R16, 0x8880, RZ ;  /* 0x0000888010037816 */ /* 0x001fca00000000ff */
[----:B------:R-:W-:-:S07]  /*eb60*/  IMAD R2, R3, R18, RZ ;  /* 0x0000001203027224 */ /* 0x000fce00078e02ff */
.L_x_307:
[----:B------:R-:W-:Y:S05]  /*eb70*/  BSYNC B1 ;  /* 0x0000000000017941 */ /* 0x000fea0003800000 */
.L_x_306:
[----:B------:R-:W-:Y:S01]  /*eb80*/  @!P4 IMAD R31, R31, R17, R2 ;  /* 0x000000111f1fc224 */ /* 0x000fe200078e0202 */
[----:B------:R-:W-:Y:S04]  /*eb90*/  BSSY B1, `(.L_x_308) ;  /* 0x0000006000017945 */ /* 0x000fe80003800000 */
[----:B------:R4:W-:Y:S01]  /*eba0*/  @!P4 STG.E.U8 desc[UR36][R8.64+0x9], R31 ;  /* 0x0000091f0800c986 */ /* 0x0009e2000c101124 */
[----:B------:R-:W-:Y:S05]  /*ebb0*/  @P3 BRA `(.L_x_309) ;  /* 0x00000000000c3947 */ /* 0x000fea0003800000 */
[----:B------:R-:W0:Y:S02]  /*ebc0*/  LDG.E.U8 R16, desc[UR36][R4.64+0x10] ;  /* 0x0000102404107981 */ /* 0x000e24000c1e1100 */
[----:B0-----:R-:W-:-:S05]  /*ebd0*/  PRMT R3, R16, 0x8880, RZ ;  /* 0x0000888010037816 */ /* 0x001fca00000000ff */
[----:B------:R-:W-:-:S07]  /*ebe0*/  IMAD R2, R3, R18, RZ ;  /* 0x0000001203027224 */ /* 0x000fce00078e02ff */
.L_x_309:
[----:B------:R-:W-:Y:S05]  /*ebf0*/  BSYNC B1 ;  /* 0x0000000000017941 */ /* 0x000fea0003800000 */
.L_x_308:
[----:B0-----:R-:W-:Y:S01]  /*ec00*/  @!P3 IMAD R3, R32, R17, R2 ;  /* 0x000000112003b224 */ /* 0x001fe200078e0202 */
[----:B------:R-:W-:Y:S04]  /*ec10*/  BSSY B1, `(.L_x_310) ;  /* 0x0000006000017945 */ /* 0x000fe80003800000 */
[----:B------:R0:W-:Y:S01]  /*ec20*/  @!P3 STG.E.U8 desc[UR36][R6.64+0x10], R3 ;  /* 0x000010030600b986 */ /* 0x0001e2000c101124 */
[----:B------:R-:W-:Y:S05]  /*ec30*/  @P0 BRA `(.L_x_311) ;  /* 0x00000000000c0947 */ /* 0x000fea0003800000 */
[----:B------:R-:W0:Y:S02]  /*ec40*/  LDG.E.U8 R16, desc[UR36][R4.64+0x11] ;  /* 0x0000112404107981 */ /* 0x000e24000c1e1100 */
[----:B0-----:R-:W-:-:S05]  /*ec50*/  PRMT R3, R16, 0x8880, RZ ;  /* 0x0000888010037816 */ /* 0x001fca00000000ff */
[----:B------:R-:W-:-:S07]  /*ec60*/  IMAD R2, R3, R18, RZ ;  /* 0x0000001203027224 */ /* 0x000fce00078e02ff */
.L_x_311:
[----:B------:R-:W-:Y:S05]  /*ec70*/  BSYNC B1 ;  /* 0x0000000000017941 */ /* 0x000fea0003800000 */
.L_x_310:
        /* <DEDUP_REMOVED lines=11> */
.L_x_313:
[----:B------:R-:W-:Y:S05]  /*ed30*/  BSYNC B1 ;  /* 0x0000000000017941 */ /* 0x000fea0003800000 */
.L_x_312:
[----:B0-----:R-:W-:Y:S01]  /*ed40*/  @!P4 IMAD R3, R34, R17, R2 ;  /* 0x000000112203c224 */ /* 0x001fe200078e0202 */
[----:B------:R-:W-:Y:S04]  /*ed50*/  BSSY B1, `(.L_x_314) ;  /* 0x0000006000017945 */ /* 0x000fe80003800000 */
[----:B------:R0:W-:Y:S01]  /*ed60*/  @!P4 STG.E.U8 desc[UR36][R8.64+0x10], R3 ;  /* 0x000010030800c986 */ /* 0x0001e2000c101124 */
[----:B------:R-:W-:Y:S05]  /*ed70*/  @P3 BRA `(.L_x_315) ;  /* 0x00000000000c3947 */ /* 0x000fea0003800000 */
[----:B------:R-:W0:Y:S02]  /*ed80*/  LDG.E.U8 R16, desc[UR36][R22.64+0x11] ;  /* 0x0000112416107981 */ /* 0x000e24000c1e1100 */
[----:B0-----:R-:W-:-:S05]  /*ed90*/  PRMT R3, R16, 0x8880, RZ ;  /* 0x0000888010037816 */ /* 0x001fca00000000ff */
[----:B------:R-:W-:-:S07]  /*eda0*/  IMAD R2, R3, R18, RZ ;  /* 0x0000001203027224 */ /* 0x000fce00078e02ff */
.L_x_315:
[----:B------:R-:W-:Y:S05]  /*edb0*/  BSYNC B1 ;  /* 0x0000000000017941 */ /* 0x000fea0003800000 */
.L_x_314:
[----:B------:R-:W-:Y:S01]  /*edc0*/  @!P3 IMAD R35, R35, R17, R2 ;  /* 0x000000112323b224 */ /* 0x000fe200078e0202 */
[----:B------:R-:W-:Y:S04]  /*edd0*/  BSSY B1, `(.L_x_316) ;  /* 0x0000006000017945 */ /* 0x000fe80003800000 */
[----:B------:R0:W-:Y:S01]  /*ede0*/  @!P3 STG.E.U8 desc[UR36][R8.64+0x11], R35 ;  /* 0x000011230800b986 */ /* 0x0001e2000c101124 */
[----:B------:R-:W-:Y:S05]  /*edf0*/  @P5 BRA `(.L_x_317) ;  /* 0x00000000000c5947 */ /* 0x000fea0003800000 */
[----:B------:R-:W0:Y:S02]  /*ee00*/  LDG.E.U8 R16, desc[UR36][R4.64+0x18] ;  /* 0x0000182404107981 */ /* 0x000e24000c1e1100 */
[----:B0-----:R-:W-:-:S05]  /*ee10*/  PRMT R3, R16, 0x8880, RZ ;  /* 0x0000888010037816 */ /* 0x001fca00000000ff */
[----:B------:R-:W-:-:S07]  /*ee20*/  IMAD R2, R3, R18, RZ ;  /* 0x0000001203027224 */ /* 0x000fce00078e02ff */
.L_x_317:
[----:B------:R-:W-:Y:S05]  /*ee30*/  BSYNC B1 ;  /* 0x0000000000017941 */ /* 0x000fea0003800000 */
.L_x_316:
[----:B0-----:R-:W-:Y:S01]  /*ee40*/  @!P5 IMAD R3, R36, R17, R2 ;  /* 0x000000112403d224 */ /* 0x001fe200078e0202 */
[----:B------:R-:W-:Y:S04]  /*ee50*/  BSSY B1, `(.L_x_318) ;  /* 0x0000006000017945 */ /* 0x000fe80003800000 */
[----:B------:R0:W-:Y:S01]  /*ee60*/  @!P5 STG.E.U8 desc[UR36][R6.64+0x18], R3 ;  /* 0x000018030600d986 */ /* 0x0001e2000c101124 */
[----:B------:R-:W-:Y:S05]  /*ee70*/  @P0 BRA `(.L_x_319) ;  /* 0x00000000000c0947 */ /* 0x000fea0003800000 */
[----:B------:R-:W0:Y:S02]  /*ee80*/  LDG.E.U8 R16, desc[UR36][R4.64+0x19] ;  /* 0x0000192404107981 */ /* 0x000e24000c1e1100 */
[----:B0-----:R-:W-:-:S05]  /*ee90*/  PRMT R3, R16, 0x8880, RZ ;  /* 0x0000888010037816 */ /* 0x001fca00000000ff */
[----:B------:R-:W-:-:S07]  /*eea0*/  IMAD R2, R3, R18, RZ ;  /* 0x0000001203027224 */ /* 0x000fce00078e02ff */
.L_x_319:
[----:B------:R-:W-:Y:S05]  /*eeb0*/  BSYNC B1 ;  /* 0x0000000000017941 */ /* 0x000fea0003800000 */
.L_x_318:
        /* <DEDUP_REMOVED lines=11> */
.L_x_321:
[----:B------:R-:W-:Y:S05]  /*ef70*/  BSYNC B1 ;  /* 0x0000000000017941 */ /* 0x000fea0003800000 */
.L_x_320:
[----:B0-----:R-:W-:Y:S01]  /*ef80*/  @!P4 IMAD R3, R38, R17, R2 ;  /* 0x000000112603c224 */ /* 0x001fe200078e0202 */
[----:B------:R-:W-:Y:S04]  /*ef90*/  BSSY B1, `(.L_x_322) ;  /* 0x0000006000017945 */ /* 0x000fe80003800000 */
[----:B------:R0:W-:Y:S01]  /*efa0*/  @!P4 STG.E.U8 desc[UR36][R8.64+0x18], R3 ;  /* 0x000018030800c986 */ /* 0x0001e2000c101124 */
[----:B------:R-:W-:Y:S05]  /*efb0*/  @P3 BRA `(.L_x_323) ;  /* 0x00000000000c3947 */ /* 0x000fea0003800000 */
[----:B------:R-:W0:Y:S02]  /*efc0*/  LDG.E.U8 R16, desc[UR36][R22.64+0x19] ;  /* 0x0000192416107981 */ /* 0x000e24000c1e1100 */
[----:B0-----:R-:W-:-:S05]  /*efd0*/  PRMT R3, R16, 0x8880, RZ ;  /* 0x0000888010037816 */ /* 0x001fca00000000ff */
[----:B------:R-:W-:-:S07]  /*efe0*/  IMAD R2, R3, R18, RZ ;  /* 0x0000001203027224 */ /* 0x000fce00078e02ff */
.L_x_323:
[----:B------:R-:W-:Y:S05]  /*eff0*/  BSYNC B1 ;  /* 0x0000000000017941 */ /* 0x000fea0003800000 */
.L_x_322:
[----:B------:R-:W-:Y:S01]  /*f000*/  @!P3 IMAD R39, R39, R17, R2 ;  /* 0x000000112727b224 */ /* 0x000fe200078e0202 */
[----:B------:R-:W-:Y:S04]  /*f010*/  BSSY B1, `(.L_x_324) ;  /* 0x0000006000017945 */ /* 0x000fe80003800000 */
[----:B------:R0:W-:Y:S01]  /*f020*/  @!P3 STG.E.U8 desc[UR36][R8.64+0x19], R39 ;  /* 0x000019270800b986 */ /* 0x0001e2000c101124 */
[----:B------:R-:W-:Y:S05]  /*f030*/  @P5 BRA `(.L_x_325) ;  /* 0x00000000000c5947 */ /* 0x000fea0003800000 */
[----:B------:R-:W0:Y:S02]  /*f040*/  LDG.E.U8 R16, desc[UR36][R4.64+0x20] ;  /* 0x0000202404107981 */ /* 0x000e24000c1e1100 */
[----:B0-----:R-:W-:-:S05]  /*f050*/  PRMT R3, R16, 0x8880, RZ ;  /* 0x0000888010037816 */ /* 0x001fca00000000ff */
[----:B------:R-:W-:-:S07]  /*f060*/  IMAD R2, R3, R18, RZ ;  /* 0x0000001203027224 */ /* 0x000fce00078e02ff */
.L_x_325:
[----:B------:R-:W-:Y:S05]  /*f070*/  BSYNC B1 ;  /* 0x0000000000017941 */ /* 0x000fea0003800000 */
.L_x_324:
[----:B0-----:R-:W-:Y:S01]  /*f080*/  @!P5 IMAD R3, R40, R17, R2 ;  /* 0x000000112803d224 */ /* 0x001fe200078e0202 */
[----:B------:R-:W-:Y:S04]  /*f090*/  BSSY B1, `(.L_x_326) ;  /* 0x0000006000017945 */ /* 0x000fe80003800000 */
[----:B------:R0:W-:Y:S01]  /*f0a0*/  @!P5 STG.E.U8 desc[UR36][R6.64+0x20], R3 ;  /* 0x000020030600d986 */ /* 0x0001e2000c101124 */
[----:B------:R-:W-:Y:S05]  /*f0b0*/  @P0 BRA `(.L_x_327) ;  /* 0x00000000000c0947 */ /* 0x000fea0003800000 */
[----:B------:R-:W0:Y:S02]  /*f0c0*/  LDG.E.U8 R16, desc[UR36][R4.64+0x21] ;  /* 0x0000212404107981 */ /* 0x000e24000c1e1100 */
[----:B0-----:R-:W-:-:S05]  /*f0d0*/  PRMT R3, R16, 0x8880, RZ ;  /* 0x0000888010037816 */ /* 0x001fca00000000ff */
[----:B------:R-:W-:-:S07]  /*f0e0*/  IMAD R2, R3, R18, RZ ;  /* 0x0000001203027224 */ /* 0x000fce00078e02ff */
.L_x_327:
[----:B------:R-:W-:Y:S05]  /*f0f0*/  BSYNC B1 ;  /* 0x0000000000017941 */ /* 0x000fea0003800000 */
.L_x_326:
        /* <DEDUP_REMOVED lines=11> */
.L_x_329:
[----:B------:R-:W-:Y:S05]  /*f1b0*/  BSYNC B1 ;  /* 0x0000000000017941 */ /* 0x000fea0003800000 */
.L_x_328:
[----:B0-----:R-:W-:Y:S01]  /*f1c0*/  @!P4 IMAD R3, R42, R17, R2 ;  /* 0x000000112a03c224 */ /* 0x001fe200078e0202 */
[----:B------:R-:W-:Y:S04]  /*f1d0*/  BSSY B1, `(.L_x_330) ;  /* 0x0000006000017945 */ /* 0x000fe80003800000 */
[----:B------:R0:W-:Y:S01]  /*f1e0*/  @!P4 STG.E.U8 desc[UR36][R8.64+0x20], R3 ;  /* 0x000020030800c986 */ /* 0x0001e2000c101124 */
[----:B------:R-:W-:Y:S05]  /*f1f0*/  @P3 BRA `(.L_x_331) ;  /* 0x00000000000c3947 */ /* 0x000fea0003800000 */
[----:B------:R-:W0:Y:S02]  /*f200*/  LDG.E.U8 R16, desc[UR36][R22.64+0x21] ;  /* 0x0000212416107981 */ /* 0x000e24000c1e1100 */
[----:B0-----:R-:W-:-:S05]  /*f210*/  PRMT R3, R16, 0x8880, RZ ;  /* 0x0000888010037816 */ /* 0x001fca00000000ff */
[----:B------:R-:W-:-:S07]  /*f220*/  IMAD R2, R3, R18, RZ ;  /* 0x0000001203027224 */ /* 0x000fce00078e02ff */
.L_x_331:
[----:B------:R-:W-:Y:S05]  /*f230*/  BSYNC B1 ;  /* 0x0000000000017941 */ /* 0x000fea0003800000 */
.L_x_330:
[----:B------:R-:W-:Y:S01]  /*f240*/  @!P3 IMAD R43, R43, R17, R2 ;  /* 0x000000112b2bb224 */ /* 0x000fe200078e0202 */
[----:B------:R-:W-:Y:S04]  /*f250*/  BSSY B1, `(.L_x_332) ;  /* 0x0000006000017945 */ /* 0x000fe80003800000 */
[----:B------:R0:W-:Y:S01]  /*f260*/  @!P3 STG.E.U8 desc[UR36][R8.64+0x21], R43 ;  /* 0x0000212b0800b986 */ /* 0x0001e2000c101124 */
[----:B------:R-:W-:Y:S05]  /*f270*/  @P5 BRA `(.L_x_333) ;  /* 0x00000000000c5947 */ /* 0x000fea0003800000 */
[----:B------:R-:W0:Y:S02]  /*f280*/  LDG.E.U8 R16, desc[UR36][R4.64+0x28] ;  /* 0x0000282404107981 */ /* 0x000e24000c1e1100 */
[----:B0-----:R-:W-:-:S05]  /*f290*/  PRMT R3, R16, 0x8880, RZ ;  /* 0x0000888010037816 */ /* 0x001fca00000000ff */
[----:B------:R-:W-:-:S07]  /*f2a0*/  IMAD R2, R3, R18, RZ ;  /* 0x0000001203027224 */ /* 0x000fce00078e02ff */
.L_x_333:
[----:B------:R-:W-:Y:S05]  /*f2b0*/  BSYNC B1 ;  /* 0x0000000000017941 */ /* 0x000fea0003800000 */
.L_x_332:
[----:B0-----:R-:W-:Y:S01]  /*f2c0*/  @!P5 IMAD R3, R44, R17, R2 ;  /* 0x000000112c03d224 */ /* 0x001fe200078e0202 */
[----:B------:R-:W-:Y:S04]  /*f2d0*/  BSSY B1, `(.L_x_334) ;  /* 0x0000006000017945 */ /* 0x000fe80003800000 */
[----:B------:R0:W-:Y:S01]  /*f2e0*/  @!P5 STG.E.U8 desc[UR36][R6.64+0x28], R3 ;  /* 0x000028030600d986 */ /* 0x0001e2000c101124 */
[----:B------:R-:W-:Y:S05]  /*f2f0*/  @P0 BRA `(.L_x_335) ;  /* 0x00000000000c0947 */ /* 0x000fea0003800000 */
[----:B------:R-:W0:Y:S02]  /*f300*/  LDG.E.U8 R16, desc[UR36][R4.64+0x29] ;  /* 0x0000292404107981 */ /* 0x000e24000c1e1100 */
[----:B0-----:R-:W-:-:S05]  /*f310*/  PRMT R3, R16, 0x8880, RZ ;  /* 0x0000888010037816 */ /* 0x001fca00000000ff */
[----:B------:R-:W-:-:S07]  /*f320*/  IMAD R2, R3, R18, RZ ;  /* 0x0000001203027224 */ /* 0x000fce00078e02ff */
.L_x_335:
[----:B------:R-:W-:Y:S05]  /*f330*/  BSYNC B1 ;  /* 0x0000000000017941 */ /* 0x000fea0003800000 */
.L_x_334:
        /* <DEDUP_REMOVED lines=11> */
.L_x_337:
[----:B------:R-:W-:Y:S05]  /*f3f0*/  BSYNC B1 ;  /* 0x0000000000017941 */ /* 0x000fea0003800000 */
.L_x_336:
[----:B0-----:R-:W-:Y:S01]  /*f400*/  @!P4 IMAD R3, R46, R17, R2 ;  /* 0x000000112e03c224 */ /* 0x001fe200078e0202 */
[----:B------:R-:W-:Y:S04]  /*f410*/  BSSY B1, `(.L_x_338) ;  /* 0x0000006000017945 */ /* 0x000fe80003800000 */
[----:B------:R0:W-:Y:S01]  /*f420*/  @!P4 STG.E.U8 desc[UR36][R8.64+0x28], R3 ;  /* 0x000028030800c986 */ /* 0x0001e2000c101124 */
[----:B------:R-:W-:Y:S05]  /*f430*/  @P3 BRA `(.L_x_339) ;  /* 0x00000000000c3947 */ /* 0x000fea0003800000 */
[----:B------:R-:W0:Y:S02]  /*f440*/  LDG.E.U8 R16, desc[UR36][R22.64+0x29] ;  /* 0x0000292416107981 */ /* 0x000e24000c1e1100 */
[----:B0-----:R-:W-:-:S05]  /*f450*/  PRMT R3, R16, 0x8880, RZ ;  /* 0x0000888010037816 */ /* 0x001fca00000000ff */
[----:B------:R-:W-:-:S07]  /*f460*/  IMAD R2, R3, R18, RZ ;  /* 0x0000001203027224 */ /* 0x000fce00078e02ff */
.L_x_339:
[----:B------:R-:W-:Y:S05]  /*f470*/  BSYNC B1 ;  /* 0x0000000000017941 */ /* 0x000fea0003800000 */
.L_x_338:
[----:B------:R-:W-:Y:S01]  /*f480*/  @!P3 IMAD R47, R47, R17, R2 ;  /* 0x000000112f2fb224 */ /* 0x000fe200078e0202 */
[----:B------:R-:W-:Y:S04]  /*f490*/  BSSY B1, `(.L_x_340) ;  /* 0x0000006000017945 */ /* 0x000fe80003800000 */
[----:B------:R0:W-:Y:S01]  /*f4a0*/  @!P3 STG.E.U8 desc[UR36][R8.64+0x29], R47 ;  /* 0x0000292f0800b986 */ /* 0x0001e2000c101124 */
[----:B------:R-:W-:Y:S05]  /*f4b0*/  @P5 BRA `(.L_x_341) ;  /* 0x00000000000c5947 */ /* 0x000fea0003800000 */
[----:B------:R-:W0:Y:S02]  /*f4c0*/  LDG.E.U8 R16, desc[UR36][R4.64+0x30] ;  /* 0x0000302404107981 */ /* 0x000e24000c1e1100 */
[----:B0-----:R-:W-:-:S05]  /*f4d0*/  PRMT R3, R16, 0x8880, RZ ;  /* 0x0000888010037816 */ /* 0x001fca00000000ff */
[----:B------:R-:W-:-:S07]  /*f4e0*/  IMAD R2, R3, R18, RZ ;  /* 0x0000001203027224 */ /* 0x000fce00078e02ff */
.L_x_341:
[----:B------:R-:W-:Y:S05]  /*f4f0*/  BSYNC B1 ;  /* 0x0000000000017941 */ /* 0x000fea0003800000 */
.L_x_340:
[----:B0-----:R-:W-:Y:S01]  /*f500*/  @!P5 IMAD R3, R48, R17, R2 ;  /* 0x000000113003d224 */ /* 0x001fe200078e0202 */
[----:B------:R-:W-:Y:S04]  /*f510*/  BSSY B1, `(.L_x_342) ;  /* 0x0000006000017945 */ /* 0x000fe80003800000 */
[----:B------:R0:W-:Y:S01]  /*f520*/  @!P5 STG.E.U8 desc[UR36][R6.64+0x30], R3 ;  /* 0x000030030600d986 */ /* 0x0001e2000c101124 */
[----:B------:R-:W-:Y:S05]  /*f530*/  @P0 BRA `(.L_x_343) ;  /* 0x00000000000c0947 */ /* 0x000fea0003800000 */
[----:B------:R-:W0:Y:S02]  /*f540*/  LDG.E.U8 R16, desc[UR36][R4.64+0x31] ;  /* 0x0000312404107981 */ /* 0x000e24000c1e1100 */
[----:B0-----:R-:W-:-:S05]  /*f550*/  PRMT R3, R16, 0x8880, RZ ;  /* 0x0000888010037816 */ /* 0x001fca00000000ff */
[----:B------:R-:W-:-:S07]  /*f560*/  IMAD R2, R3, R18, RZ ;  /* 0x0000001203027224 */ /* 0x000fce00078e02ff */
.L_x_343:
[----:B------:R-:W-:Y:S05]  /*f570*/  BSYNC B1 ;  /* 0x0000000000017941 */ /* 0x000fea0003800000 */
.L_x_342:
        /* <DEDUP_REMOVED lines=11> */
.L_x_345:
[----:B------:R-:W-:Y:S05]  /*f630*/  BSYNC B1 ;  /* 0x0000000000017941 */ /* 0x000fea0003800000 */
.L_x_344:
[----:B0-----:R-:W-:Y:S01]  /*f640*/  @!P4 IMAD R3, R50, R17, R2 ;  /* 0x000000113203c224 */ /* 0x001fe200078e0202 */
[----:B------:R-:W-:Y:S04]  /*f650*/  BSSY B1, `(.L_x_346) ;  /* 0x0000006000017945 */ /* 0x000fe80003800000 */
[----:B------:R0:W-:Y:S01]  /*f660*/  @!P4 STG.E.U8 desc[UR36][R8.64+0x30], R3 ;  /* 0x000030030800c986 */ /* 0x0001e2000c101124 */
[----:B------:R-:W-:Y:S05]  /*f670*/  @P3 BRA `(.L_x_347) ;  /* 0x00000000000c3947 */ /* 0x000fea0003800000 */
[----:B------:R-:W0:Y:S02]  /*f680*/  LDG.E.U8 R16, desc[UR36][R22.64+0x31] ;  /* 0x0000312416107981 */ /* 0x000e24000c1e1100 */
[----:B0-----:R-:W-:-:S05]  /*f690*/  PRMT R3, R16, 0x8880, RZ ;  /* 0x0000888010037816 */ /* 0x001fca00000000ff */
[----:B------:R-:W-:-:S07]  /*f6a0*/  IMAD R2, R3, R18, RZ ;  /* 0x0000001203027224 */ /* 0x000fce00078e02ff */
.L_x_347:
[----:B------:R-:W-:Y:S05]  /*f6b0*/  BSYNC B1 ;  /* 0x0000000000017941 */ /* 0x000fea0003800000 */
.L_x_346:
[----:B------:R-:W-:Y:S01]  /*f6c0*/  @!P3 IMAD R51, R51, R17, R2 ;  /* 0x000000113333b224 */ /* 0x000fe200078e0202 */
[----:B------:R-:W-:Y:S04]  /*f6d0*/  BSSY B1, `(.L_x_348) ;  /* 0x0000006000017945 */ /* 0x000fe80003800000 */
[----:B------:R0:W-:Y:S01]  /*f6e0*/  @!P3 STG.E.U8 desc[UR36][R8.64+0x31], R51 ;  /* 0x000031330800b986 */ /* 0x0001e2000c101124 */
[----:B------:R-:W-:Y:S05]  /*f6f0*/  @P5 BRA `(.L_x_349) ;  /* 0x00000000000c5947 */ /* 0x000fea0003800000 */
[----:B------:R-:W0:Y:S02]  /*f700*/  LDG.E.U8 R16, desc[UR36][R4.64+0x38] ;  /* 0x0000382404107981 */ /* 0x000e24000c1e1100 */
[----:B0-----:R-:W-:-:S05]  /*f710*/  PRMT R3, R16, 0x8880, RZ ;  /* 0x0000888010037816 */ /* 0x001fca00000000ff */
[----:B------:R-:W-:-:S07]  /*f720*/  IMAD R2, R3, R18, RZ ;  /* 0x0000001203027224 */ /* 0x000fce00078e02ff */
.L_x_349:
[----:B------:R-:W-:Y:S05]  /*f730*/  BSYNC B1 ;  /* 0x0000000000017941 */ /* 0x000fea0003800000 */
.L_x_348:
[----:B0-----:R-:W-:Y:S01]  /*f740*/  @!P5 IMAD R3, R52, R17, R2 ;  /* 0x000000113403d224 */ /* 0x001fe200078e0202 */
[----:B------:R-:W-:Y:S04]  /*f750*/  BSSY B1, `(.L_x_350) ;  /* 0x0000006000017945 */ /* 0x000fe80003800000 */
[----:B------:R0:W-:Y:S01]  /*f760*/  @!P5 STG.E.U8 desc[UR36][R6.64+0x38], R3 ;  /* 0x000038030600d986 */ /* 0x0001e2000c101124 */
[----:B------:R-:W-:Y:S05]  /*f770*/  @P0 BRA `(.L_x_351) ;  /* 0x00000000000c0947 */ /* 0x000fea0003800000 */
[----:B------:R-:W0:Y:S02]  /*f780*/  LDG.E.U8 R16, desc[UR36][R4.64+0x39] ;  /* 0x0000392404107981 */ /* 0x000e24000c1e1100 */
[----:B0-----:R-:W-:-:S05]  /*f790*/  PRMT R3, R16, 0x8880, RZ ;  /* 0x0000888010037816 */ /* 0x001fca00000000ff */
[----:B------:R-:W-:-:S07]  /*f7a0*/  IMAD R2, R3, R18, RZ ;  /* 0x0000001203027224 */ /* 0x000fce00078e02ff */
.L_x_351:
[----:B------:R-:W-:Y:S05]  /*f7b0*/  BSYNC B1 ;  /* 0x0000000000017941 */ /* 0x000fea0003800000 */
.L_x_350:
        /* <DEDUP_REMOVED lines=11> */
.L_x_353:
[----:B------:R-:W-:Y:S05]  /*f870*/  BSYNC B1 ;  /* 0x0000000000017941 */ /* 0x000fea0003800000 */
.L_x_352:
[----:B0-----:R-:W-:Y:S01]  /*f880*/  @!P4 IMAD R3, R54, R17, R2 ;  /* 0x000000113603c224 */ /* 0x001fe200078e0202 */
[----:B------:R-:W-:Y:S04]  /*f890*/  BSSY B1, `(.L_x_354) ;  /* 0x0000006000017945 */ /* 0x000fe80003800000 */
[----:B------:R0:W-:Y:S01]  /*f8a0*/  @!P4 STG.E.U8 desc[UR36][R8.64+0x38], R3 ;  /* 0x000038030800c986 */ /* 0x0001e2000c101124 */
[----:B------:R-:W-:Y:S05]  /*f8b0*/  @P3 BRA `(.L_x_355) ;  /* 0x00000000000c3947 */ /* 0x000fea0003800000 */
[----:B------:R-:W0:Y:S02]  /*f8c0*/  LDG.E.U8 R16, desc[UR36][R22.64+0x39] ;  /* 0x0000392416107981 */ /* 0x000e24000c1e1100 */
[----:B0-----:R-:W-:-:S05]  /*f8d0*/  PRMT R3, R16, 0x8880, RZ ;  /* 0x0000888010037816 */ /* 0x001fca00000000ff */
[----:B------:R-:W-:-:S07]  /*f8e0*/  IMAD R2, R3, R18, RZ ;  /* 0x0000001203027224 */ /* 0x000fce00078e02ff */
.L_x_355:
[----:B------:R-:W-:Y:S05]  /*f8f0*/  BSYNC B1 ;  /* 0x0000000000017941 */ /* 0x000fea0003800000 */
.L_x_354:
[----:B------:R-:W-:Y:S01]  /*f900*/  @!P3 IMAD R55, R55, R17, R2 ;  /* 0x000000113737b224 */ /* 0x000fe200078e0202 */
[----:B------:R-:W-:Y:S04]  /*f910*/  BSSY B1, `(.L_x_356) ;  /* 0x0000006000017945 */ /* 0x000fe80003800000 */
[----:B------:R0:W-:Y:S01]  /*f920*/  @!P3 STG.E.U8 desc[UR36][R8.64+0x39], R55 ;  /* 0x000039370800b986 */ /* 0x0001e2000c101124 */
[----:B------:R-:W-:Y:S05]  /*f930*/  @P5 BRA `(.L_x_357) ;  /* 0x00000000000c5947 */ /* 0x000fea0003800000 */
[----:B------:R-:W0:Y:S02]  /*f940*/  LDG.E.U8 R16, desc[UR36][R4.64+0x40] ;  /* 0x0000402404107981 */ /* 0x000e24000c1e1100 */
[----:B0-----:R-:W-:-:S05]  /*f950*/  PRMT R3, R16, 0x8880, RZ ;  /* 0x0000888010037816 */ /* 0x001fca00000000ff */
[----:B------:R-:W-:-:S07]  /*f960*/  IMAD R2, R3, R18, RZ ;  /* 0x0000001203027224 */ /* 0x000fce00078e02ff */
.L_x_357:
[----:B------:R-:W-:Y:S05]  /*f970*/  BSYNC B1 ;  /* 0x0000000000017941 */ /* 0x000fea0003800000 */
.L_x_356:
[----:B0-----:R-:W-:Y:S01]  /*f980*/  @!P5 IMAD R3, R56, R17, R2 ;  /* 0x000000113803d224 */ /* 0x001fe200078e0202 */
[----:B------:R-:W-:Y:S04]  /*f990*/  BSSY B1, `(.L_x_358) ;  /* 0x0000006000017945 */ /* 0x000fe80003800000 */
[----:B------:R0:W-:Y:S01]  /*f9a0*/  @!P5 STG.E.U8 desc[UR36][R6.64+0x40], R3 ;  /* 0x000040030600d986 */ /* 0x0001e2000c101124 */
[----:B------:R-:W-:Y:S05]  /*f9b0*/  @P0 BRA `(.L_x_359) ;  /* 0x00000000000c0947 */ /* 0x000fea0003800000 */
[----:B------:R-:W0:Y:S02]  /*f9c0*/  LDG.E.U8 R16, desc[UR36][R4.64+0x41] ;  /* 0x0000412404107981 */ /* 0x000e24000c1e1100 */
[----:B0-----:R-:W-:-:S05]  /*f9d0*/  PRMT R3, R16, 0x8880, RZ ;  /* 0x0000888010037816 */ /* 0x001fca00000000ff */
[----:B------:R-:W-:-:S07]  /*f9e0*/  IMAD R2, R3, R18, RZ ;  /* 0x0000001203027224 */ /* 0x000fce00078e02ff */
.L_x_359:
[----:B------:R-:W-:Y:S05]  /*f9f0*/  BSYNC B1 ;  /* 0x0000000000017941 */ /* 0x000fea0003800000 */
.L_x_358:
        /* <DEDUP_REMOVED lines=11> */
.L_x_361:
[----:B------:R-:W-:Y:S05]  /*fab0*/  BSYNC B1 ;  /* 0x0000000000017941 */ /* 0x000fea0003800000 */
.L_x_360:
[----:B0-----:R-:W-:Y:S01]  /*fac0*/  @!P4 IMAD R3, R58, R17, R2 ;  /* 0x000000113a03c224 */ /* 0x001fe200078e0202 */
[----:B------:R-:W-:Y:S04]  /*fad0*/  BSSY B1, `(.L_x_362) ;  /* 0x0000006000017945 */ /* 0x000fe80003800000 */
[----:B------:R0:W-:Y:S01]  /*fae0*/  @!P4 STG.E.U8 desc[UR36][R8.64+0x40], R3 ;  /* 0x000040030800c986 */ /* 0x0001e2000c101124 */
[----:B------:R-:W-:Y:S05]  /*faf0*/  @P3 BRA `(.L_x_363) ;  /* 0x00000000000c3947 */ /* 0x000fea0003800000 */
[----:B------:R-:W0:Y:S02]  /*fb00*/  LDG.E.U8 R16, desc[UR36][R22.64+0x41] ;  /* 0x0000412416107981 */ /* 0x000e24000c1e1100 */
[----:B0-----:R-:W-:-:S05]  /*fb10*/  PRMT R3, R16, 0x8880, RZ ;  /* 0x0000888010037816 */ /* 0x001fca00000000ff */
[----:B------:R-:W-:-:S07]  /*fb20*/  IMAD R2, R3, R18, RZ ;  /* 0x0000001203027224 */ /* 0x000fce00078e02ff */
.L_x_363:
[----:B------:R-:W-:Y:S05]  /*fb30*/  BSYNC B1 ;  /* 0x0000000000017941 */ /* 0x000fea0003800000 */
.L_x_362:
[----:B------:R-:W-:Y:S01]  /*fb40*/  @!P3 IMAD R59, R59, R17, R2 ;  /* 0x000000113b3bb224 */ /* 0x000fe200078e0202 */
[----:B------:R-:W-:Y:S04]  /*fb50*/  BSSY B1, `(.L_x_364) ;  /* 0x0000006000017945 */ /* 0x000fe80003800000 */
[----:B------:R0:W-:Y:S01]  /*fb60*/  @!P3 STG.E.U8 desc[UR36][R8.64+0x41], R59 ;  /* 0x0000413b0800b986 */ /* 0x0001e2000c101124 */
[----:B------:R-:W-:Y:S05]  /*fb70*/  @P5 BRA `(.L_x_365) ;  /* 0x00000000000c5947 */ /* 0x000fea0003800000 */
[----:B------:R-:W0:Y:S02]  /*fb80*/  LDG.E.U8 R16, desc[UR36][R4.64+0x48] ;  /* 0x0000482404107981 */ /* 0x000e24000c1e1100 */
[----:B0-----:R-:W-:-:S05]  /*fb90*/  PRMT R3, R16, 0x8880, RZ ;  /* 0x0000888010037816 */ /* 0x001fca00000000ff */
[----:B------:R-:W-:-:S07]  /*fba0*/  IMAD R2, R3, R18, RZ ;  /* 0x0000001203027224 */ /* 0x000fce00078e02ff */
.L_x_365:
[----:B------:R-:W-:Y:S05]  /*fbb0*/  BSYNC B1 ;  /* 0x0000000000017941 */ /* 0x000fea0003800000 */
.L_x_364:
[----:B0-----:R-:W-:Y:S01]  /*fbc0*/  @!P5 IMAD R3, R60, R17, R2 ;  /* 0x000000113c03d224 */ /* 0x001fe200078e0202 */
[----:B------:R-:W-:Y:S04]  /*fbd0*/  BSSY B1, `(.L_x_366) ;  /* 0x0000006000017945 */ /* 0x000fe80003800000 */
[----:B------:R0:W-:Y:S01]  /*fbe0*/  @!P5 STG.E.U8 desc[UR36][R6.64+0x48], R3 ;  /* 0x000048030600d986 */ /* 0x0001e2000c101124 */
[----:B------:R-:W-:Y:S05]  /*fbf0*/  @P0 BRA `(.L_x_367) ;  /* 0x00000000000c0947 */ /* 0x000fea0003800000 */
[----:B------:R-:W0:Y:S02]  /*fc00*/  LDG.E.U8 R16, desc[UR36][R4.64+0x49] ;  /* 0x0000492404107981 */ /* 0x000e24000c1e1100 */
[----:B0-----:R-:W-:-:S05]  /*fc10*/  PRMT R3, R16, 0x8880, RZ ;  /* 0x0000888010037816 */ /* 0x001fca00000000ff */
[----:B------:R-:W-:-:S07]  /*fc20*/  IMAD R2, R3, R18, RZ ;  /* 0x0000001203027224 */ /* 0x000fce00078e02ff */
.L_x_367:
[----:B------:R-:W-:Y:S05]  /*fc30*/  BSYNC B1 ;  /* 0x0000000000017941 */ /* 0x000fea0003800000 */
.L_x_366:
        /* <DEDUP_REMOVED lines=11> */
.L_x_369:
[----:B------:R-:W-:Y:S05]  /*fcf0*/  BSYNC B1 ;  /* 0x0000000000017941 */ /* 0x000fea0003800000 */
.L_x_368:
[----:B0-----:R-:W-:Y:S01]  /*fd00*/  @!P4 IMAD R3, R62, R17, R2 ;  /* 0x000000113e03c224 */ /* 0x001fe200078e0202 */
[----:B------:R-:W-:Y:S04]  /*fd10*/  BSSY B1, `(.L_x_370) ;  /* 0x0000006000017945 */ /* 0x000fe80003800000 */
[----:B------:R0:W-:Y:S01]  /*fd20*/  @!P4 STG.E.U8 desc[UR36][R8.64+0x48], R3 ;  /* 0x000048030800c986 */ /* 0x0001e2000c101124 */
[----:B------:R-:W-:Y:S05]  /*fd30*/  @P3 BRA `(.L_x_371) ;  /* 0x00000000000c3947 */ /* 0x000fea0003800000 */
[----:B------:R-:W0:Y:S02]  /*fd40*/  LDG.E.U8 R16, desc[UR36][R22.64+0x49] ;  /* 0x0000492416107981 */ /* 0x000e24000c1e1100 */
[----:B0-----:R-:W-:-:S05]  /*fd50*/  PRMT R3, R16, 0x8880, RZ ;  /* 0x0000888010037816 */ /* 0x001fca00000000ff */
[----:B------:R-:W-:-:S07]  /*fd60*/  IMAD R2, R3, R18, RZ ;  /* 0x0000001203027224 */ /* 0x000fce00078e02ff */
.L_x_371:
[----:B------:R-:W-:Y:S05]  /*fd70*/  BSYNC B1 ;  /* 0x0000000000017941 */ /* 0x000fea0003800000 */
.L_x_370:
[----:B------:R-:W-:Y:S01]  /*fd80*/  @!P3 IMAD R63, R63, R17, R2 ;  /* 0x000000113f3fb224 */ /* 0x000fe200078e0202 */
[----:B------:R-:W-:Y:S04]  /*fd90*/  BSSY B1, `(.L_x_372) ;  /* 0x0000006000017945 */ /* 0x000fe80003800000 */
[----:B------:R0:W-:Y:S01]  /*fda0*/  @!P3 STG.E.U8 desc[UR36][R8.64+0x49], R63 ;  /* 0x0000493f0800b986 */ /* 0x0001e2000c101124 */
[----:B------:R-:W-:Y:S05]  /*fdb0*/  @P5 BRA `(.L_x_373) ;  /* 0x00000000000c5947 */ /* 0x000fea0003800000 */
[----:B------:R-:W0:Y:S02]  /*fdc0*/  LDG.E.U8 R16, desc[UR36][R4.64+0x50] ;  /* 0x0000502404107981 */ /* 0x000e24000c1e1100 */
[----:B0-----:R-:W-:-:S05]  /*fdd0*/  PRMT R3, R16, 0x8880, RZ ;  /* 0x0000888010037816 */ /* 0x001fca00000000ff */
[----:B------:R-:W-:-:S07]  /*fde0*/  IMAD R2, R3, R18, RZ ;  /* 0x0000001203027224 */ /* 0x000fce00078e02ff */
.L_x_373:
[----:B------:R-:W-:Y:S05]  /*fdf0*/  BSYNC B1 ;  /* 0x0000000000017941 */ /* 0x000fea0003800000 */
.L_x_372:
[----:B0-----:R-:W-:Y:S01]  /*fe00*/  @!P5 IMAD R3, R64, R17, R2 ;  /* 0x000000114003d224 */ /* 0x001fe200078e0202 */
[----:B------:R-:W-:Y:S04]  /*fe10*/  BSSY B1, `(.L_x_374) ;  /* 0x0000006000017945 */ /* 0x000fe80003800000 */
[----:B------:R0:W-:Y:S01]  /*fe20*/  @!P5 STG.E.U8 desc[UR36][R6.64+0x50], R3 ;  /* 0x000050030600d986 */ /* 0x0001e2000c101124 */
[----:B------:R-:W-:Y:S05]  /*fe30*/  @P0 BRA `(.L_x_375) ;  /* 0x00000000000c0947 */ /* 0x000fea0003800000 */
[----:B------:R-:W0:Y:S02]  /*fe40*/  LDG.E.U8 R16, desc[UR36][R4.64+0x51] ;  /* 0x0000512404107981 */ /* 0x000e24000c1e1100 */
[----:B0-----:R-:W-:-:S05]  /*fe50*/  PRMT R3, R16, 0x8880, RZ ;  /* 0x0000888010037816 */ /* 0x001fca00000000ff */
[----:B------:R-:W-:-:S07]  /*fe60*/  IMAD R2, R3, R18, RZ ;  /* 0x0000001203027224 */ /* 0x000fce00078e02ff */
.L_x_375:
[----:B------:R-:W-:Y:S05]  /*fe70*/  BSYNC B1 ;  /* 0x0000000000017941 */ /* 0x000fea0003800000 */
.L_x_374:
        /* <DEDUP_REMOVED lines=11> */
.L_x_377:
[----:B------:R-:W-:Y:S05]  /*ff30*/  BSYNC B1 ;  /* 0x0000000000017941 */ /* 0x000fea0003800000 */
.L_x_376:
[----:B0-----:R-:W-:Y:S01]  /*ff40*/  @!P4 IMAD R3, R66, R17, R2 ;  /* 0x000000114203c224 */ /* 0x001fe200078e0202 */
[----:B------:R-:W-:Y:S04]  /*ff50*/  BSSY B1, `(.L_x_378) ;  /* 0x0000006000017945 */ /* 0x000fe80003800000 */
[----:B------:R0:W-:Y:S01]  /*ff60*/  @!P4 STG.E.U8 desc[UR36][R8.64+0x50], R3 ;  /* 0x000050030800c986 */ /* 0x0001e2000c101124 */
[----:B------:R-:W-:Y:S05]  /*ff70*/  @P3 BRA `(.L_x_379) ;  /* 0x00000000000c3947 */ /* 0x000fea0003800000 */
[----:B------:R-:W0:Y:S02]  /*ff80*/  LDG.E.U8 R16, desc[UR36][R22.64+0x51] ;  /* 0x0000512416107981 */ /* 0x000e24000c1e1100 */
[----:B0-----:R-:W-:-:S05]  /*ff90*/  PRMT R3, R16, 0x8880, RZ ;  /* 0x0000888010037816 */ /* 0x001fca00000000ff */
[----:B------:R-:W-:-:S07]  /*ffa0*/  IMAD R2, R3, R18, RZ ;  /* 0x0000001203027224 */ /* 0x000fce00078e02ff */
.L_x_379:
[----:B------:R-:W-:Y:S05]  /*ffb0*/  BSYNC B1 ;  /* 0x0000000000017941 */ /* 0x000fea0003800000 */
.L_x_378:
[----:B------:R-:W-:Y:S01]  /*ffc0*/  @!P3 IMAD R67, R67, R17, R2 ;  /* 0x000000114343b224 */ /* 0x000fe200078e0202 */
[----:B------:R-:W-:Y:S04]  /*ffd0*/  BSSY B1, `(.L_x_380) ;  /* 0x0000006000017945 */ /* 0x000fe80003800000 */
[----:B------:R0:W-:Y:S01]  /*ffe0*/  @!P3 STG.E.U8 desc[UR36][R8.64+0x51], R67 ;  /* 0x000051430800b986 */ /* 0x0001e2000c101124 */
[----:B------:R-:W-:Y:S05]  /*fff0*/  @P5 BRA `(.L_x_381) ;  /* 0x00000000000c5947 */ /* 0x000fea0003800000 */
[----:B------:R-:W0:Y:S02]  /*10000*/  LDG.E.U8 R16, desc[UR36][R4.64+0x58] ;  /* 0x0000582404107981 */ /* 0x000e24000c1e1100 */
[----:B0-----:R-:W-:-:S05]  /*10010*/  PRMT R3, R16, 0x8880, RZ ;  /* 0x0000888010037816 */ /* 0x001fca00000000ff */
[----:B------:R-:W-:-:S07]  /*10020*/  IMAD R2, R3, R18, RZ ;  /* 0x0000001203027224 */ /* 0x000fce00078e02ff */
.L_x_381:
[----:B------:R-:W-:Y:S05]  /*10030*/  BSYNC B1 ;  /* 0x0000000000017941 */ /* 0x000fea0003800000 */
.L_x_380:
[----:B0-----:R-:W-:Y:S01]  /*10040*/  @!P5 IMAD R3, R68, R17, R2 ;  /* 0x000000114403d224 */ /* 0x001fe200078e0202 */
[----:B------:R-:W-:Y:S04]  /*10050*/  BSSY B1, `(.L_x_382) ;  /* 0x0000006000017945 */ /* 0x000fe80003800000 */
[----:B------:R0:W-:Y:S01]  /*10060*/  @!P5 STG.E.U8 desc[UR36][R6.64+0x58], R3 ;  /* 0x000058030600d986 */ /* 0x0001e2000c101124 */
[----:B------:R-:W-:Y:S05]  /*10070*/  @P0 BRA `(.L_x_383) ;  /* 0x00000000000c0947 */ /* 0x000fea0003800000 */
[----:B------:R-:W0:Y:S02]  /*10080*/  LDG.E.U8 R16, desc[UR36][R4.64+0x59] ;  /* 0x0000592404107981 */ /* 0x000e24000c1e1100 */
[----:B0-----:R-:W-:-:S05]  /*10090*/  PRMT R3, R16, 0x8880, RZ ;  /* 0x0000888010037816 */ /* 0x001fca00000000ff */
[----:B------:R-:W-:-:S07]  /*100a0*/  IMAD R2, R3, R18, RZ ;  /* 0x0000001203027224 */ /* 0x000fce00078e02ff */
.L_x_383:
[----:B------:R-:W-:Y:S05]  /*100b0*/  BSYNC B1 ;  /* 0x0000000000017941 */ /* 0x000fea0003800000 */
.L_x_382:
        /* <DEDUP_REMOVED lines=11> */
.L_x_385:
[----:B------:R-:W-:Y:S05]  /*10170*/  BSYNC B1 ;  /* 0x0000000000017941 */ /* 0x000fea0003800000 */
.L_x_384:
[----:B0-----:R-:W-:Y:S01]  /*10180*/  @!P4 IMAD R3, R70, R17, R2 ;  /* 0x000000114603c224 */ /* 0x001fe200078e0202 */
[----:B------:R-:W-:Y:S04]  /*10190*/  BSSY B1, `(.L_x_386) ;  /* 0x0000006000017945 */ /* 0x000fe80003800000 */
[----:B------:R0:W-:Y:S01]  /*101a0*/  @!P4 STG.E.U8 desc[UR36][R8.64+0x58], R3 ;  /* 0x000058030800c986 */ /* 0x0001e2000c101124 */
[----:B------:R-:W-:Y:S05]  /*101b0*/  @P3 BRA `(.L_x_387) ;  /* 0x00000000000c3947 */ /* 0x000fea0003800000 */
[----:B------:R-:W0:Y:S02]  /*101c0*/  LDG.E.U8 R16, desc[UR36][R22.64+0x59] ;  /* 0x0000592416107981 */ /* 0x000e24000c1e1100 */
[----:B0-----:R-:W-:-:S05]  /*101d0*/  PRMT R3, R16, 0x8880, RZ ;  /* 0x0000888010037816 */ /* 0x001fca00000000ff */
[----:B------:R-:W-:-:S07]  /*101e0*/  IMAD R2, R3, R18, RZ ;  /* 0x0000001203027224 */ /* 0x000fce00078e02ff */
.L_x_387:
[----:B------:R-:W-:Y:S05]  /*101f0*/  BSYNC B1 ;  /* 0x0000000000017941 */ /* 0x000fea0003800000 */
.L_x_386:
[----:B------:R-:W-:Y:S01]  /*10200*/  @!P3 IMAD R71, R71, R17, R2 ;  /* 0x000000114747b224 */ /* 0x000fe200078e0202 */
[----:B------:R-:W-:Y:S04]  /*10210*/  BSSY B1, `(.L_x_388) ;  /* 0x0000006000017945 */ /* 0x000fe80003800000 */
[----:B------:R0:W-:Y:S01]  /*10220*/  @!P3 STG.E.U8 desc[UR36][R8.64+0x59], R71 ;  /* 0x000059470800b986 */ /* 0x0001e2000c101124 */
[----:B------:R-:W-:Y:S05]  /*10230*/  @P5 BRA `(.L_x_389) ;  /* 0x00000000000c5947 */ /* 0x000fea0003800000 */
[----:B------:R-:W0:Y:S02]  /*10240*/  LDG.E.U8 R16, desc[UR36][R4.64+0x60] ;  /* 0x0000602404107981 */ /* 0x000e24000c1e1100 */
[----:B0-----:R-:W-:-:S05]  /*10250*/  PRMT R3, R16, 0x8880, RZ ;  /* 0x0000888010037816 */ /* 0x001fca00000000ff */
[----:B------:R-:W-:-:S07]  /*10260*/  IMAD R2, R3, R18, RZ ;  /* 0x0000001203027224 */ /* 0x000fce00078e02ff */
.L_x_389:
[----:B------:R-:W-:Y:S05]  /*10270*/  BSYNC B1 ;  /* 0x0000000000017941 */ /* 0x000fea0003800000 */
.L_x_388:
[----:B0-----:R-:W-:Y:S01]  /*10280*/  @!P5 IMAD R3, R72, R17, R2 ;  /* 0x000000114803d224 */ /* 0x001fe200078e0202 */
[----:B------:R-:W-:Y:S04]  /*10290*/  BSSY B1, `(.L_x_390) ;  /* 0x0000006000017945 */ /* 0x000fe80003800000 */
[----:B------:R0:W-:Y:S01]  /*102a0*/  @!P5 STG.E.U8 desc[UR36][R6.64+0x60], R3 ;  /* 0x000060030600d986 */ /* 0x0001e2000c101124 */
[----:B------:R-:W-:Y:S05]  /*102b0*/  @P0 BRA `(.L_x_391) ;  /* 0x00000000000c0947 */ /* 0x000fea0003800000 */
[----:B------:R-:W0:Y:S02]  /*102c0*/  LDG.E.U8 R16, desc[UR36][R4.64+0x61] ;  /* 0x0000612404107981 */ /* 0x000e24000c1e1100 */
[----:B0-----:R-:W-:-:S05]  /*102d0*/  PRMT R3, R16, 0x8880, RZ ;  /* 0x0000888010037816 */ /* 0x001fca00000000ff */
[----:B------:R-:W-:-:S07]  /*102e0*/  IMAD R2, R3, R18, RZ ;  /* 0x0000001203027224 */ /* 0x000fce00078e02ff */
.L_x_391:
[----:B------:R-:W-:Y:S05]  /*102f0*/  BSYNC B1 ;  /* 0x0000000000017941 */ /* 0x000fea0003800000 */
.L_x_390:
        /* <DEDUP_REMOVED lines=11> */
.L_x_393:
[----:B------:R-:W-:Y:S05]  /*103b0*/  BSYNC B1 ;  /* 0x0000000000017941 */ /* 0x000fea0003800000 */
.L_x_392:
[----:B0-----:R-:W-:Y:S01]  /*103c0*/  @!P4 IMAD R3, R74, R17, R2 ;  /* 0x000000114a03c224 */ /* 0x001fe200078e0202 */
[----:B------:R-:W-:Y:S04]  /*103d0*/  BSSY B1, `(.L_x_394) ;  /* 0x0000006000017945 */ /* 0x000fe80003800000 */
[----:B------:R0:W-:Y:S01]  /*103e0*/  @!P4 STG.E.U8 desc[UR36][R8.64+0x60], R3 ;  /* 0x000060030800c986 */ /* 0x0001e2000c101124 */
[----:B------:R-:W-:Y:S05]  /*103f0*/  @P3 BRA `(.L_x_395) ;  /* 0x00000000000c3947 */ /* 0x000fea0003800000 */
[----:B------:R-:W0:Y:S02]  /*10400*/  LDG.E.U8 R16, desc[UR36][R22.64+0x61] ;  /* 0x0000612416107981 */ /* 0x000e24000c1e1100 */
[----:B0-----:R-:W-:-:S05]  /*10410*/  PRMT R3, R16, 0x8880, RZ ;  /* 0x0000888010037816 */ /* 0x001fca00000000ff */
[----:B------:R-:W-:-:S07]  /*10420*/  IMAD R2, R3, R18, RZ ;  /* 0x0000001203027224 */ /* 0x000fce00078e02ff */
.L_x_395:
[----:B------:R-:W-:Y:S05]  /*10430*/  BSYNC B1 ;  /* 0x0000000000017941 */ /* 0x000fea0003800000 */
.L_x_394:
[----:B------:R-:W-:Y:S01]  /*10440*/  @!P3 IMAD R75, R75, R17, R2 ;  /* 0x000000114b4bb224 */ /* 0x000fe200078e0202 */
[----:B------:R-:W-:Y:S04]  /*10450*/  BSSY B1, `(.L_x_396) ;  /* 0x0000006000017945 */ /* 0x000fe80003800000 */
[----:B------:R0:W-:Y:S01]  /*10460*/  @!P3 STG.E.U8 desc[UR36][R8.64+0x61], R75 ;  /* 0x0000614b0800b986 */ /* 0x0001e2000c101124 */
[----:B------:R-:W-:Y:S05]  /*10470*/  @P5 BRA `(.L_x_397) ;  /* 0x00000000000c5947 */ /* 0x000fea0003800000 */
[----:B------:R-:W0:Y:S02]  /*10480*/  LDG.E.U8 R16, desc[UR36][R4.64+0x68] ;  /* 0x0000682404107981 */ /* 0x000e24000c1e1100 */
[----:B0-----:R-:W-:-:S05]  /*10490*/  PRMT R3, R16, 0x8880, RZ ;  /* 0x0000888010037816 */ /* 0x001fca00000000ff */
[----:B------:R-:W-:-:S07]  /*104a0*/  IMAD R2, R3, R18, RZ ;  /* 0x0000001203027224 */ /* 0x000fce00078e02ff */
.L_x_397:
[----:B------:R-:W-:Y:S05]  /*104b0*/  BSYNC B1 ;  /* 0x0000000000017941 */ /* 0x000fea0003800000 */
.L_x_396:
[----:B0-----:R-:W-:Y:S01]  /*104c0*/  @!P5 IMAD R3, R76, R17, R2 ;  /* 0x000000114c03d224 */ /* 0x001fe200078e0202 */
[----:B------:R-:W-:Y:S04]  /*104d0*/  BSSY B1, `(.L_x_398) ;  /* 0x0000006000017945 */ /* 0x000fe80003800000 */
[----:B------:R0:W-:Y:S01]  /*104e0*/  @!P5 STG.E.U8 desc[UR36][R6.64+0x68], R3 ;  /* 0x000068030600d986 */ /* 0x0001e2000c101124 */
[----:B------:R-:W-:Y:S05]  /*104f0*/  @P0 BRA `(.L_x_399) ;  /* 0x00000000000c0947 */ /* 0x000fea0003800000 */
[----:B------:R-:W0:Y:S02]  /*10500*/  LDG.E.U8 R16, desc[UR36][R4.64+0x69] ;  /* 0x0000692404107981 */ /* 0x000e24000c1e1100 */
[----:B0-----:R-:W-:-:S05]  /*10510*/  PRMT R3, R16, 0x8880, RZ ;  /* 0x0000888010037816 */ /* 0x001fca00000000ff */
[----:B------:R-:W-:-:S07]  /*10520*/  IMAD R2, R3, R18, RZ ;  /* 0x0000001203027224 */ /* 0x000fce00078e02ff */
.L_x_399:
[----:B------:R-:W-:Y:S05]  /*10530*/  BSYNC B1 ;  /* 0x0000000000017941 */ /* 0x000fea0003800000 */
.L_x_398:
        /* <DEDUP_REMOVED lines=11> */
.L_x_401:
[----:B------:R-:W-:Y:S05]  /*105f0*/  BSYNC B1 ;  /* 0x0000000000017941 */ /* 0x000fea0003800000 */
.L_x_400:
[----:B0-----:R-:W-:Y:S01]  /*10600*/  @!P4 IMAD R3, R78, R17, R2 ;  /* 0x000000114e03c224 */ /* 0x001fe200078e0202 */
[----:B------:R-:W-:Y:S04]  /*10610*/  BSSY B1, `(.L_x_402) ;  /* 0x0000006000017945 */ /* 0x000fe80003800000 */
[----:B------:R0:W-:Y:S01]  /*10620*/  @!P4 STG.E.U8 desc[UR36][R8.64+0x68], R3 ;  /* 0x000068030800c986 */ /* 0x0001e2000c101124 */
[----:B------:R-:W-:Y:S05]  /*10630*/  @P3 BRA `(.L_x_403) ;  /* 0x00000000000c3947 */ /* 0x000fea0003800000 */
[----:B------:R-:W0:Y:S02]  /*10640*/  LDG.E.U8 R16, desc[UR36][R22.64+0x69] ;  /* 0x0000692416107981 */ /* 0x000e24000c1e1100 */
[----:B0-----:R-:W-:-:S05]  /*10650*/  PRMT R3, R16, 0x8880, RZ ;  /* 0x0000888010037816 */ /* 0x001fca00000000ff */
[----:B------:R-:W-:-:S07]  /*10660*/  IMAD R2, R3, R18, RZ ;  /* 0x0000001203027224 */ /* 0x000fce00078e02ff */
.L_x_403:
[----:B------:R-:W-:Y:S05]  /*10670*/  BSYNC B1 ;  /* 0x0000000000017941 */ /* 0x000fea0003800000 */
.L_x_402:
[----:B------:R-:W-:Y:S01]  /*10680*/  @!P3 IMAD R79, R79, R17, R2 ;  /* 0x000000114f4fb224 */ /* 0x000fe200078e0202 */
[----:B------:R-:W-:Y:S04]  /*10690*/  BSSY B1, `(.L_x_404) ;  /* 0x0000006000017945 */ /* 0x000fe80003800000 */
[----:B------:R0:W-:Y:S01]  /*106a0*/  @!P3 STG.E.U8 desc[UR36][R8.64+0x69], R79 ;  /* 0x0000694f0800b986 */ /* 0x0001e2000c101124 */
[----:B------:R-:W-:Y:S05]  /*106b0*/  @P5 BRA `(.L_x_405) ;  /* 0x00000000000c5947 */ /* 0x000fea0003800000 */
[----:B------:R-:W0:Y:S02]  /*106c0*/  LDG.E.U8 R16, desc[UR36][R4.64+0x70] ;  /* 0x0000702404107981 */ /* 0x000e24000c1e1100 */
[----:B0-----:R-:W-:-:S05]  /*106d0*/  PRMT R3, R16, 0x8880, RZ ;  /* 0x0000888010037816 */ /* 0x001fca00000000ff */
[----:B------:R-:W-:-:S07]  /*106e0*/  IMAD R2, R3, R18, RZ ;  /* 0x0000001203027224 */ /* 0x000fce00078e02ff */
.L_x_405:
[----:B------:R-:W-:Y:S05]  /*106f0*/  BSYNC B1 ;  /* 0x0000000000017941 */ /* 0x000fea0003800000 */
.L_x_404:
[----:B0-----:R-:W-:Y:S01]  /*10700*/  @!P5 IMAD R3, R80, R17, R2 ;  /* 0x000000115003d224 */ /* 0x001fe200078e0202 */
[----:B------:R-:W-:Y:S04]  /*10710*/  BSSY B1, `(.L_x_406) ;  /* 0x0000006000017945 */ /* 0x000fe80003800000 */
[----:B------:R0:W-:Y:S01]  /*10720*/  @!P5 STG.E.U8 desc[UR36][R6.64+0x70], R3 ;  /* 0x000070030600d986 */ /* 0x0001e2000c101124 */
[----:B------:R-:W-:Y:S05]  /*10730*/  @P0 BRA `(.L_x_407) ;  /* 0x00000000000c0947 */ /* 0x000fea0003800000 */
[----:B------:R-:W0:Y:S02]  /*10740*/  LDG.E.U8 R16, desc[UR36][R4.64+0x71] ;  /* 0x0000712404107981 */ /* 0x000e24000c1e1100 */
[----:B0-----:R-:W-:-:S05]  /*10750*/  PRMT R3, R16, 0x8880, RZ ;  /* 0x0000888010037816 */ /* 0x001fca00000000ff */
[----:B------:R-:W-:-:S07]  /*10760*/  IMAD R2, R3, R18, RZ ;  /* 0x0000001203027224 */ /* 0x000fce00078e02ff */
.L_x_407:
[----:B------:R-:W-:Y:S05]  /*10770*/  BSYNC B1 ;  /* 0x0000000000017941 */ /* 0x000fea0003800000 */
.L_x_406:
        /* <DEDUP_REMOVED lines=11> */
.L_x_409:
[----:B------:R-:W-:Y:S05]  /*10830*/  BSYNC B1 ;  /* 0x0000000000017941 */ /* 0x000fea0003800000 */
.L_x_408:
[----:B0-----:R-:W-:Y:S01]  /*10840*/  @!P4 IMAD R3, R82, R17, R2 ;  /* 0x000000115203c224 */ /* 0x001fe200078e0202 */
[----:B------:R-:W-:Y:S04]  /*10850*/  BSSY B1, `(.L_x_410) ;  /* 0x0000006000017945 */ /* 0x000fe80003800000 */
[----:B------:R0:W-:Y:S01]  /*10860*/  @!P4 STG.E.U8 desc[UR36][R8.64+0x70], R3 ;  /* 0x000070030800c986 */ /* 0x0001e2000c101124 */
[----:B------:R-:W-:Y:S05]  /*10870*/  @P3 BRA `(.L_x_411) ;  /* 0x00000000000c3947 */ /* 0x000fea0003800000 */
[----:B------:R-:W0:Y:S02]  /*10880*/  LDG.E.U8 R16, desc[UR36][R22.64+0x71] ;  /* 0x0000712416107981 */ /* 0x000e24000c1e1100 */
[----:B0-----:R-:W-:-:S05]  /*10890*/  PRMT R3, R16, 0x8880, RZ ;  /* 0x0000888010037816 */ /* 0x001fca00000000ff */
[----:B------:R-:W-:-:S07]  /*108a0*/  IMAD R2, R3, R18, RZ ;  /* 0x0000001203027224 */ /* 0x000fce00078e02ff */
.L_x_411:
[----:B------:R-:W-:Y:S05]  /*108b0*/  BSYNC B1 ;  /* 0x0000000000017941 */ /* 0x000fea0003800000 */
.L_x_410:
[----:B------:R-:W-:Y:S01]  /*108c0*/  @!P3 IMAD R83, R83, R17, R2 ;  /* 0x000000115353b224 */ /* 0x000fe200078e0202 */
[----:B------:R-:W-:Y:S04]  /*108d0*/  BSSY B1, `(.L_x_412) ;  /* 0x0000006000017945 */ /* 0x000fe80003800000 */
[----:B------:R0:W-:Y:S01]  /*108e0*/  @!P3 STG.E.U8 desc[UR36][R8.64+0x71], R83 ;  /* 0x000071530800b986 */ /* 0x0001e2000c101124 */
[----:B------:R-:W-:Y:S05]  /*108f0*/  @P5 BRA `(.L_x_413) ;  /* 0x00000000000c5947 */ /* 0x000fea0003800000 */
[----:B------:R-:W0:Y:S02]  /*10900*/  LDG.E.U8 R16, desc[UR36][R4.64+0x78] ;  /* 0x0000782404107981 */ /* 0x000e24000c1e1100 */
[----:B0-----:R-:W-:-:S05]  /*10910*/  PRMT R3, R16, 0x8880, RZ ;  /* 0x0000888010037816 */ /* 0x001fca00000000ff */
[----:B------:R-:W-:-:S07]  /*10920*/  IMAD R2, R3, R18, RZ ;  /* 0x0000001203027224 */ /* 0x000fce00078e02ff */
.L_x_413:
[----:B------:R-:W-:Y:S05]  /*10930*/  BSYNC B1 ;  /* 0x0000000000017941 */ /* 0x000fea0003800000 */
.L_x_412:
[----:B0-----:R-:W-:Y:S01]  /*10940*/  @!P5 IMAD R3, R84, R17, R2 ;  /* 0x000000115403d224 */ /* 0x001fe200078e0202 */
[----:B------:R-:W-:Y:S04]  /*10950*/  BSSY B1, `(.L_x_414) ;  /* 0x0000006000017945 */ /* 0x000fe80003800000 */
[----:B------:R0:W-:Y:S01]  /*10960*/  @!P5 STG.E.U8 desc[UR36][R6.64+0x78], R3 ;  /* 0x000078030600d986 */ /* 0x0001e2000c101124 */
[----:B------:R-:W-:Y:S05]  /*10970*/  @P0 BRA `(.L_x_415) ;  /* 0x00000000000c0947 */ /* 0x000fea0003800000 */
[----:B------:R-:W0:Y:S02]  /*10980*/  LDG.E.U8 R16, desc[UR36][R4.64+0x79] ;  /* 0x0000792404107981 */ /* 0x000e24000c1e1100 */
[----:B0-----:R-:W-:-:S05]  /*10990*/  PRMT R3, R16, 0x8880, RZ ;  /* 0x0000888010037816 */ /* 0x001fca00000000ff */
[----:B------:R-:W-:-:S07]  /*109a0*/  IMAD R2, R3, R18, RZ ;  /* 0x0000001203027224 */ /* 0x000fce00078e02ff */
.L_x_415:
[----:B------:R-:W-:Y:S05]  /*109b0*/  BSYNC B1 ;  /* 0x0000000000017941 */ /* 0x000fea0003800000 */
.L_x_414:
        /* <DEDUP_REMOVED lines=11> */
.L_x_417:
[----:B------:R-:W-:Y:S05]  /*10a70*/  BSYNC B1 ;  /* 0x0000000000017941 */ /* 0x000fea0003800000 */
.L_x_416:
[----:B0-----:R-:W-:Y:S01]  /*10a80*/  @!P4 IMAD R3, R86, R17, R2 ;  /* 0x000000115603c224 */ /* 0x001fe200078e0202 */
[----:B------:R-:W-:Y:S04]  /*10a90*/  BSSY B1, `(.L_x_418) ;  /* 0x0000006000017945 */ /* 0x000fe80003800000 */
[----:B------:R0:W-:Y:S01]  /*10aa0*/  @!P4 STG.E.U8 desc[UR36][R8.64+0x78], R3 ;  /* 0x000078030800c986 */ /* 0x0001e2000c101124 */
[----:B------:R-:W-:Y:S05]  /*10ab0*/  @P3 BRA `(.L_x_419) ;  /* 0x00000000000c3947 */ /* 0x000fea0003800000 */
[----:B------:R-:W0:Y:S02]  /*10ac0*/  LDG.E.U8 R16, desc[UR36][R22.64+0x79] ;  /* 0x0000792416107981 */ /* 0x000e24000c1e1100 */
[----:B0-----:R-:W-:-:S05]  /*10ad0*/  PRMT R3, R16, 0x8880, RZ ;  /* 0x0000888010037816 */ /* 0x001fca00000000ff */
[----:B------:R-:W-:-:S07]  /*10ae0*/  IMAD R2, R3, R18, RZ ;  /* 0x0000001203027224 */ /* 0x000fce00078e02ff */
.L_x_419:
[----:B------:R-:W-:Y:S05]  /*10af0*/  BSYNC B1 ;  /* 0x0000000000017941 */ /* 0x000fea0003800000 */
.L_x_418:
[----:B------:R-:W-:Y:S01]  /*10b00*/  @!P3 IMAD R87, R87, R17, R2 ;  /* 0x000000115757b224 */ /* 0x000fe200078e0202 */
[----:B------:R-:W-:Y:S04]  /*10b10*/  BSSY B1, `(.L_x_420) ;  /* 0x0000006000017945 */ /* 0x000fe80003800000 */
[----:B------:R0:W-:Y:S01]  /*10b20*/  @!P3 STG.E.U8 desc[UR36][R8.64+0x79], R87 ;  /* 0x000079570800b986 */ /* 0x0001e2000c101124 */
[----:B------:R-:W-:Y:S05]  /*10b30*/  @P5 BRA `(.L_x_421) ;  /* 0x00000000000c5947 */ /* 0x000fea0003800000 */
[----:B------:R-:W0:Y:S02]  /*10b40*/  LDG.E.U8 R16, desc[UR36][R4.64+0x80] ;  /* 0x0000802404107981 */ /* 0x000e24000c1e1100 */
[----:B0-----:R-:W-:-:S05]  /*10b50*/  PRMT R3, R16, 0x8880, RZ ;  /* 0x0000888010037816 */ /* 0x001fca00000000ff */
[----:B------:R-:W-:-:S07]  /*10b60*/  IMAD R2, R3, R18, RZ ;  /* 0x0000001203027224 */ /* 0x000fce00078e02ff */
.L_x_421:
[----:B------:R-:W-:Y:S05]  /*10b70*/  BSYNC B1 ;  /* 0x0000000000017941 */ /* 0x000fea0003800000 */
.L_x_420:
[----:B0-----:R-:W-:Y:S01]  /*10b80*/  @!P5 IMAD R3, R88, R17, R2 ;  /* 0x000000115803d224 */ /* 0x001fe200078e0202 */
[----:B------:R-:W-:Y:S04]  /*10b90*/  BSSY B1, `(.L_x_422) ;  /* 0x0000006000017945 */ /* 0x000fe80003800000 */
[----:B------:R0:W-:Y:S01]  /*10ba0*/  @!P5 STG.E.U8 desc[UR36][R6.64+0x80], R3 ;  /* 0x000080030600d986 */ /* 0x0001e2000c101124 */
[----:B------:R-:W-:Y:S05]  /*10bb0*/  @P0 BRA `(.L_x_423) ;  /* 0x00000000000c0947 */ /* 0x000fea0003800000 */
[----:B------:R-:W0:Y:S02]  /*10bc0*/  LDG.E.U8 R16, desc[UR36][R4.64+0x81] ;  /* 0x0000812404107981 */ /* 0x000e24000c1e1100 */
[----:B0-----:R-:W-:-:S05]  /*10bd0*/  PRMT R3, R16, 0x8880, RZ ;  /* 0x0000888010037816 */ /* 0x001fca00000000ff */
[----:B------:R-:W-:-:S07]  /*10be0*/  IMAD R2, R3, R18, RZ ;  /* 0x0000001203027224 */ /* 0x000fce00078e02ff */
.L_x_423:
[----:B------:R-:W-:Y:S05]  /*10bf0*/  BSYNC B1 ;  /* 0x0000000000017941 */ /* 0x000fea0003800000 */
.L_x_422:
        /* <DEDUP_REMOVED lines=11> */
.L_x_425:
[----:B------:R-:W-:Y:S05]  /*10cb0*/  BSYNC B1 ;  /* 0x0000000000017941 */ /* 0x000fea0003800000 */
.L_x_424:
[----:B0-----:R-:W-:Y:S01]  /*10cc0*/  @!P4 IMAD R3, R90, R17, R2 ;  /* 0x000000115a03c224 */ /* 0x001fe200078e0202 */
[----:B------:R-:W-:Y:S04]  /*10cd0*/  BSSY B1, `(.L_x_426) ;  /* 0x0000006000017945 */ /* 0x000fe80003800000 */
[----:B------:R0:W-:Y:S01]  /*10ce0*/  @!P4 STG.E.U8 desc[UR36][R8.64+0x80], R3 ;  /* 0x000080030800c986 */ /* 0x0001e2000c101124 */
[----:B------:R-:W-:Y:S05]  /*10cf0*/  @P3 BRA `(.L_x_427) ;  /* 0x00000000000c3947 */ /* 0x000fea0003800000 */
[----:B------:R-:W0:Y:S02]  /*10d00*/  LDG.E.U8 R16, desc[UR36][R22.64+0x81] ;  /* 0x0000812416107981 */ /* 0x000e24000c1e1100 */
[----:B0-----:R-:W-:-:S05]  /*10d10*/  PRMT R3, R16, 0x8880, RZ ;  /* 0x0000888010037816 */ /* 0x001fca00000000ff */
[----:B------:R-:W-:-:S07]  /*10d20*/  IMAD R2, R3, R18, RZ ;  /* 0x0000001203027224 */ /* 0x000fce00078e02ff */
.L_x_427:
[----:B------:R-:W-:Y:S05]  /*10d30*/  BSYNC B1 ;  /* 0x0000000000017941 */ /* 0x000fea0003800000 */
.L_x_426:
[----:B------:R-:W-:Y:S01]  /*10d40*/  @!P3 IMAD R91, R91, R17, R2 ;  /* 0x000000115b5bb224 */ /* 0x000fe200078e0202 */
[----:B------:R-:W-:Y:S04]  /*10d50*/  BSSY B1, `(.L_x_428) ;  /* 0x0000006000017945 */ /* 0x000fe80003800000 */
[----:B------:R0:W-:Y:S01]  /*10d60*/  @!P3 STG.E.U8 desc[UR36][R8.64+0x81], R91 ;  /* 0x0000815b0800b986 */ /* 0x0001e2000c101124 */
[----:B------:R-:W-:Y:S05]  /*10d70*/  @P5 BRA `(.L_x_429) ;  /* 0x00000000000c5947 */ /* 0x000fea0003800000 */
[----:B------:R-:W0:Y:S02]  /*10d80*/  LDG.E.U8 R16, desc[UR36][R4.64+0x88] ;  /* 0x0000882404107981 */ /* 0x000e24000c1e1100 */
[----:B0-----:R-:W-:-:S05]  /*10d90*/  PRMT R3, R16, 0x8880, RZ ;  /* 0x0000888010037816 */ /* 0x001fca00000000ff */
[----:B------:R-:W-:-:S07]  /*10da0*/  IMAD R2, R3, R18, RZ ;  /* 0x0000001203027224 */ /* 0x000fce00078e02ff */
.L_x_429:
[----:B------:R-:W-:Y:S05]  /*10db0*/  BSYNC B1 ;  /* 0x0000000000017941 */ /* 0x000fea0003800000 */
.L_x_428:
[----:B0-----:R-:W-:Y:S01]  /*10dc0*/  @!P5 IMAD R3, R92, R17, R2 ;  /* 0x000000115c03d224 */ /* 0x001fe200078e0202 */
[----:B------:R-:W-:Y:S04]  /*10dd0*/  BSSY B1, `(.L_x_430) ;  /* 0x0000006000017945 */ /* 0x000fe80003800000 */
[----:B------:R0:W-:Y:S01]  /*10de0*/  @!P5 STG.E.U8 desc[UR36][R6.64+0x88], R3 ;  /* 0x000088030600d986 */ /* 0x0001e2000c101124 */
[----:B------:R-:W-:Y:S05]  /*10df0*/  @P0 BRA `(.L_x_431) ;  /* 0x00000000000c0947 */ /* 0x000fea0003800000 */
[----:B------:R-:W0:Y:S02]  /*10e00*/  LDG.E.U8 R16, desc[UR36][R4.64+0x89] ;  /* 0x0000892404107981 */ /* 0x000e24000c1e1100 */
[----:B0-----:R-:W-:-:S05]  /*10e10*/  PRMT R3, R16, 0x8880, RZ ;  /* 0x0000888010037816 */ /* 0x001fca00000000ff */
[----:B------:R-:W-:-:S07]  /*10e20*/  IMAD R2, R3, R18, RZ ;  /* 0x0000001203027224 */ /* 0x000fce00078e02ff */
.L_x_431:
[----:B------:R-:W-:Y:S05]  /*10e30*/  BSYNC B1 ;  /* 0x0000000000017941 */ /* 0x000fea0003800000 */
.L_x_430:
        /* <DEDUP_REMOVED lines=11> */
.L_x_433:
[----:B------:R-:W-:Y:S05]  /*10ef0*/  BSYNC B1 ;  /* 0x0000000000017941 */ /* 0x000fea0003800000 */
.L_x_432:
[----:B0-----:R-:W-:Y:S01]  /*10f00*/  @!P4 IMAD R3, R94, R17, R2 ;  /* 0x000000115e03c224 */ /* 0x001fe200078e0202 */
[----:B------:R-:W-:Y:S04]  /*10f10*/  BSSY B1, `(.L_x_434) ;  /* 0x0000006000017945 */ /* 0x000fe80003800000 */
[----:B------:R0:W-:Y:S01]  /*10f20*/  @!P4 STG.E.U8 desc[UR36][R8.64+0x88], R3 ;  /* 0x000088030800c986 */ /* 0x0001e2000c101124 */
[----:B------:R-:W-:Y:S05]  /*10f30*/  @P3 BRA `(.L_x_435) ;  /* 0x00000000000c3947 */ /* 0x000fea0003800000 */
[----:B------:R-:W0:Y:S02]  /*10f40*/  LDG.E.U8 R16, desc[UR36][R22.64+0x89] ;  /* 0x0000892416107981 */ /* 0x000e24000c1e1100 */
[----:B0-----:R-:W-:-:S05]  /*10f50*/  PRMT R3, R16, 0x8880, RZ ;  /* 0x0000888010037816 */ /* 0x001fca00000000ff */
[----:B------:R-:W-:-:S07]  /*10f60*/  IMAD R2, R3, R18, RZ ;  /* 0x0000001203027224 */ /* 0x000fce00078e02ff */
.L_x_435:
[----:B------:R-:W-:Y:S05]  /*10f70*/  BSYNC B1 ;  /* 0x0000000000017941 */ /* 0x000fea0003800000 */
.L_x_434:
[----:B------:R-:W-:Y:S01]  /*10f80*/  @!P3 IMAD R95, R95, R17, R2 ;  /* 0x000000115f5fb224 */ /* 0x000fe200078e0202 */
[----:B------:R-:W-:Y:S04]  /*10f90*/  BSSY B1, `(.L_x_436) ;  /* 0x0000006000017945 */ /* 0x000fe80003800000 */
[----:B------:R0:W-:Y:S01]  /*10fa0*/  @!P3 STG.E.U8 desc[UR36][R8.64+0x89], R95 ;  /* 0x0000895f0800b986 */ /* 0x0001e2000c101124 */
[----:B------:R-:W-:Y:S05]  /*10fb0*/  @P5 BRA `(.L_x_437) ;  /* 0x00000000000c5947 */ /* 0x000fea0003800000 */
[----:B------:R-:W0:Y:S02]  /*10fc0*/  LDG.E.U8 R16, desc[UR36][R4.64+0x90] ;  /* 0x0000902404107981 */ /* 0x000e24000c1e1100 */
[----:B0-----:R-:W-:-:S05]  /*10fd0*/  PRMT R3, R16, 0x8880, RZ ;  /* 0x0000888010037816 */ /* 0x001fca00000000ff */
[----:B------:R-:W-:-:S07]  /*10fe0*/  IMAD R2, R3, R18, RZ ;  /* 0x0000001203027224 */ /* 0x000fce00078e02ff */
.L_x_437:
[----:B------:R-:W-:Y:S05]  /*10ff0*/  BSYNC B1 ;  /* 0x0000000000017941 */ /* 0x000fea0003800000 */
.L_x_436:
[----:B0-----:R-:W-:Y:S01]  /*11000*/  @!P5 IMAD R3, R96, R17, R2 ;  /* 0x000000116003d224 */ /* 0x001fe200078e0202 */
[----:B------:R-:W-:Y:S04]  /*11010*/  BSSY B1, `(.L_x_438) ;  /* 0x0000006000017945 */ /* 0x000fe80003800000 */
[----:B------:R0:W-:Y:S01]  /*11020*/  @!P5 STG.E.U8 desc[UR36][R6.64+0x90], R3 ;  /* 0x000090030600d986 */ /* 0x0001e2000c101124 */
[----:B------:R-:W-:Y:S05]  /*11030*/  @P0 BRA `(.L_x_439) ;  /* 0x00000000000c0947 */ /* 0x000fea0003800000 */
[----:B------:R-:W0:Y:S02]  /*11040*/  LDG.E.U8 R16, desc[UR36][R4.64+0x91] ;  /* 0x0000912404107981 */ /* 0x000e24000c1e1100 */
[----:B0-----:R-:W-:-:S05]  /*11050*/  PRMT R3, R16, 0x8880, RZ ;  /* 0x0000888010037816 */ /* 0x001fca00000000ff */
[----:B------:R-:W-:-:S07]  /*11060*/  IMAD R2, R3, R18, RZ ;  /* 0x0000001203027224 */ /* 0x000fce00078e02ff */
.L_x_439:
[----:B------:R-:W-:Y:S05]  /*11070*/  BSYNC B1 ;  /* 0x0000000000017941 */ /* 0x000fea0003800000 */
.L_x_438:
        /* <DEDUP_REMOVED lines=11> */
.L_x_441:
[----:B------:R-:W-:Y:S05]  /*11130*/  BSYNC B1 ;  /* 0x0000000000017941 */ /* 0x000fea0003800000 */
.L_x_440:
[----:B0-----:R-:W-:Y:S01]  /*11140*/  @!P4 IMAD R3, R98, R17, R2 ;  /* 0x000000116203c224 */ /* 0x001fe200078e0202 */
[----:B------:R-:W-:Y:S04]  /*11150*/  BSSY B1, `(.L_x_442) ;  /* 0x0000006000017945 */ /* 0x000fe80003800000 */
[----:B------:R0:W-:Y:S01]  /*11160*/  @!P4 STG.E.U8 desc[UR36][R8.64+0x90], R3 ;  /* 0x000090030800c986 */ /* 0x0001e2000c101124 */
[----:B------:R-:W-:Y:S05]  /*11170*/  @P3 BRA `(.L_x_443) ;  /* 0x00000000000c3947 */ /* 0x000fea0003800000 */
[----:B------:R-:W0:Y:S02]  /*11180*/  LDG.E.U8 R16, desc[UR36][R22.64+0x91] ;  /* 0x0000912416107981 */ /* 0x000e24000c1e1100 */
[----:B0-----:R-:W-:-:S05]  /*11190*/  PRMT R3, R16, 0x8880, RZ ;  /* 0x0000888010037816 */ /* 0x001fca00000000ff */
[----:B------:R-:W-:-:S07]  /*111a0*/  IMAD R2, R3, R18, RZ ;  /* 0x0000001203027224 */ /* 0x000fce00078e02ff */
.L_x_443:
[----:B------:R-:W-:Y:S05]  /*111b0*/  BSYNC B1 ;  /* 0x0000000000017941 */ /* 0x000fea0003800000 */
.L_x_442:
[----:B------:R-:W-:Y:S01]  /*111c0*/  @!P3 IMAD R99, R99, R17, R2 ;  /* 0x000000116363b224 */ /* 0x000fe200078e0202 */
[----:B------:R-:W-:Y:S04]  /*111d0*/  BSSY B1, `(.L_x_444) ;  /* 0x0000006000017945 */ /* 0x000fe80003800000 */
[----:B------:R0:W-:Y:S01]  /*111e0*/  @!P3 STG.E.U8 desc[UR36][R8.64+0x91], R99 ;  /* 0x000091630800b986 */ /* 0x0001e2000c101124 */
[----:B------:R-:W-:Y:S05]  /*111f0*/  @P5 BRA `(.L_x_445) ;  /* 0x00000000000c5947 */ /* 0x000fea0003800000 */
[----:B------:R-:W0:Y:S02]  /*11200*/  LDG.E.U8 R16, desc[UR36][R4.64+0x98] ;  /* 0x0000982404107981 */ /* 0x000e24000c1e1100 */
[----:B0-----:R-:W-:-:S05]  /*11210*/  PRMT R3, R16, 0x8880, RZ ;  /* 0x0000888010037816 */ /* 0x001fca00000000ff */
[----:B------:R-:W-:-:S07]  /*11220*/  IMAD R2, R3, R18, RZ ;  /* 0x0000001203027224 */ /* 0x000fce00078e02ff */
.L_x_445:
[----:B------:R-:W-:Y:S05]  /*11230*/  BSYNC B1 ;  /* 0x0000000000017941 */ /* 0x000fea0003800000 */
.L_x_444:
[----:B0-----:R-:W-:Y:S01]  /*11240*/  @!P5 IMAD R3, R100, R17, R2 ;  /* 0x000000116403d224 */ /* 0x001fe200078e0202 */
[----:B------:R-:W-:Y:S04]  /*11250*/  BSSY B1, `(.L_x_446) ;  /* 0x0000006000017945 */ /* 0x000fe80003800000 */
[----:B------:R0:W-:Y:S01]  /*11260*/  @!P5 STG.E.U8 desc[UR36][R6.64+0x98], R3 ;  /* 0x000098030600d986 */ /* 0x0001e2000c101124 */
[----:B------:R-:W-:Y:S05]  /*11270*/  @P0 BRA `(.L_x_447) ;  /* 0x00000000000c0947 */ /* 0x000fea0003800000 */
[----:B------:R-:W0:Y:S02]  /*11280*/  LDG.E.U8 R16, desc[UR36][R4.64+0x99] ;  /* 0x0000992404107981 */ /* 0x000e24000c1e1100 */
[----:B0-----:R-:W-:-:S05]  /*11290*/  PRMT R3, R16, 0x8880, RZ ;  /* 0x0000888010037816 */ /* 0x001fca00000000ff */
[----:B------:R-:W-:-:S07]  /*112a0*/  IMAD R2, R3, R18, RZ ;  /* 0x0000001203027224 */ /* 0x000fce00078e02ff */
.L_x_447:
[----:B------:R-:W-:Y:S05]  /*112b0*/  BSYNC B1 ;  /* 0x0000000000017941 */ /* 0x000fea0003800000 */
.L_x_446:
        /* <DEDUP_REMOVED lines=11> */
.L_x_449:
[----:B------:R-:W-:Y:S05]  /*11370*/  BSYNC B1 ;  /* 0x0000000000017941 */ /* 0x000fea0003800000 */
.L_x_448:
[----:B0-----:R-:W-:Y:S01]  /*11380*/  @!P4 IMAD R3, R102, R17, R2 ;  /* 0x000000116603c224 */ /* 0x001fe200078e0202 */
[----:B------:R-:W-:Y:S04]  /*11390*/  BSSY B1, `(.L_x_450) ;  /* 0x0000006000017945 */ /* 0x000fe80003800000 */
[----:B------:R0:W-:Y:S01]  /*113a0*/  @!P4 STG.E.U8 desc[UR36][R8.64+0x98], R3 ;  /* 0x000098030800c986 */ /* 0x0001e2000c101124 */
[----:B------:R-:W-:Y:S05]  /*113b0*/  @P3 BRA `(.L_x_451) ;  /* 0x00000000000c3947 */ /* 0x000fea0003800000 */
[----:B------:R-:W0:Y:S02]  /*113c0*/  LDG.E.U8 R16, desc[UR36][R22.64+0x99] ;  /* 0x0000992416107981 */ /* 0x000e24000c1e1100 */
[----:B0-----:R-:W-:-:S05]  /*113d0*/  PRMT R3, R16, 0x8880, RZ ;  /* 0x0000888010037816 */ /* 0x001fca00000000ff */
[----:B------:R-:W-:-:S07]  /*113e0*/  IMAD R2, R3, R18, RZ ;  /* 0x0000001203027224 */ /* 0x000fce00078e02ff */
.L_x_451:
[----:B------:R-:W-:Y:S05]  /*113f0*/  BSYNC B1 ;  /* 0x0000000000017941 */ /* 0x000fea0003800000 */
.L_x_450:
[----:B------:R-:W-:Y:S01]  /*11400*/  @!P3 IMAD R103, R103, R17, R2 ;  /* 0x000000116767b224 */ /* 0x000fe200078e0202 */
[----:B------:R-:W-:Y:S04]  /*11410*/  BSSY B1, `(.L_x_452) ;  /* 0x0000006000017945 */ /* 0x000fe80003800000 */
[----:B------:R0:W-:Y:S01]  /*11420*/  @!P3 STG.E.U8 desc[UR36][R8.64+0x99], R103 ;  /* 0x000099670800b986 */ /* 0x0001e2000c101124 */
[----:B------:R-:W-:Y:S05]  /*11430*/  @P5 BRA `(.L_x_453) ;  /* 0x00000000000c5947 */ /* 0x000fea0003800000 */
[----:B------:R-:W0:Y:S02]  /*11440*/  LDG.E.U8 R16, desc[UR36][R4.64+0xa0] ;  /* 0x0000a02404107981 */ /* 0x000e24000c1e1100 */
[----:B0-----:R-:W-:-:S05]  /*11450*/  PRMT R3, R16, 0x8880, RZ ;  /* 0x0000888010037816 */ /* 0x001fca00000000ff */
[----:B------:R-:W-:-:S07]  /*11460*/  IMAD R2, R3, R18, RZ ;  /* 0x0000001203027224 */ /* 0x000fce00078e02ff */
.L_x_453:
[----:B------:R-:W-:Y:S05]  /*11470*/  BSYNC B1 ;  /* 0x0000000000017941 */ /* 0x000fea0003800000 */
.L_x_452:
[----:B0-----:R-:W-:Y:S01]  /*11480*/  @!P5 IMAD R3, R104, R17, R2 ;  /* 0x000000116803d224 */ /* 0x001fe200078e0202 */
[----:B------:R-:W-:Y:S04]  /*11490*/  BSSY B1, `(.L_x_454) ;  /* 0x0000006000017945 */ /* 0x000fe80003800000 */
[----:B------:R0:W-:Y:S01]  /*114a0*/  @!P5 STG.E.U8 desc[UR36][R6.64+0xa0], R3 ;  /* 0x0000a0030600d986 */ /* 0x0001e2000c101124 */
[----:B------:R-:W-:Y:S05]  /*114b0*/  @P0 BRA `(.L_x_455) ;  /* 0x00000000000c0947 */ /* 0x000fea0003800000 */
[----:B------:R-:W0:Y:S02]  /*114c0*/  LDG.E.U8 R16, desc[UR36][R4.64+0xa1] ;  /* 0x0000a12404107981 */ /* 0x000e24000c1e1100 */
[----:B0-----:R-:W-:-:S05]  /*114d0*/  PRMT R3, R16, 0x8880, RZ ;  /* 0x0000888010037816 */ /* 0x001fca00000000ff */
[----:B------:R-:W-:-:S07]  /*114e0*/  IMAD R2, R3, R18, RZ ;  /* 0x0000001203027224 */ /* 0x000fce00078e02ff */
.L_x_455:
[----:B------:R-:W-:Y:S05]  /*114f0*/  BSYNC B1 ;  /* 0x0000000000017941 */ /* 0x000fea0003800000 */
.L_x_454:
        /* <DEDUP_REMOVED lines=11> */
.L_x_457:
[----:B------:R-:W-:Y:S05]  /*115b0*/  BSYNC B1 ;  /* 0x0000000000017941 */ /* 0x000fea0003800000 */
.L_x_456:
[----:B0-----:R-:W-:Y:S01]  /*115c0*/  @!P4 IMAD R3, R106, R17, R2 ;  /* 0x000000116a03c224 */ /* 0x001fe200078e0202 */
[----:B------:R-:W-:Y:S04]  /*115d0*/  BSSY B1, `(.L_x_458) ;  /* 0x0000006000017945 */ /* 0x000fe80003800000 */
[----:B------:R0:W-:Y:S01]  /*115e0*/  @!P4 STG.E.U8 desc[UR36][R8.64+0xa0], R3 ;  /* 0x0000a0030800c986 */ /* 0x0001e2000c101124 */
[----:B------:R-:W-:Y:S05]  /*115f0*/  @P3 BRA `(.L_x_459) ;  /* 0x00000000000c3947 */ /* 0x000fea0003800000 */
[----:B------:R-:W0:Y:S02]  /*11600*/  LDG.E.U8 R16, desc[UR36][R22.64+0xa1] ;  /* 0x0000a12416107981 */ /* 0x000e24000c1e1100 */
[----:B0-----:R-:W-:-:S05]  /*11610*/  PRMT R3, R16, 0x8880, RZ ;  /* 0x0000888010037816 */ /* 0x001fca00000000ff */
[----:B------:R-:W-:-:S07]  /*11620*/  IMAD R2, R3, R18, RZ ;  /* 0x0000001203027224 */ /* 0x000fce00078e02ff */
.L_x_459:
[----:B------:R-:W-:Y:S05]  /*11630*/  BSYNC B1 ;  /* 0x0000000000017941 */ /* 0x000fea0003800000 */
.L_x_458:
[----:B------:R-:W-:Y:S01]  /*11640*/  @!P3 IMAD R107, R107, R17, R2 ;  /* 0x000000116b6bb224 */ /* 0x000fe200078e0202 */
[----:B------:R-:W-:Y:S04]  /*11650*/  BSSY B1, `(.L_x_460) ;  /* 0x0000006000017945 */ /* 0x000fe80003800000 */
[----:B------:R0:W-:Y:S01]  /*11660*/  @!P3 STG.E.U8 desc[UR36][R8.64+0xa1], R107 ;  /* 0x0000a16b0800b986 */ /* 0x0001e2000c101124 */
[----:B------:R-:W-:Y:S05]  /*11670*/  @P5 BRA `(.L_x_461) ;  /* 0x00000000000c5947 */ /* 0x000fea0003800000 */
[----:B------:R-:W0:Y:S02]  /*11680*/  LDG.E.U8 R16, desc[UR36][R4.64+0xa8] ;  /* 0x0000a82404107981 */ /* 0x000e24000c1e1100 */
[----:B0-----:R-:W-:-:S05]  /*11690*/  PRMT R3, R16, 0x8880, RZ ;  /* 0x0000888010037816 */ /* 0x001fca00000000ff */
[----:B------:R-:W-:-:S07]  /*116a0*/  IMAD R2, R3, R18, RZ ;  /* 0x0000001203027224 */ /* 0x000fce00078e02ff */
.L_x_461:
[----:B------:R-:W-:Y:S05]  /*116b0*/  BSYNC B1 ;  /* 0x0000000000017941 */ /* 0x000fea0003800000 */
.L_x_460:
[----:B0-----:R-:W-:Y:S01]  /*116c0*/  @!P5 IMAD R3, R108, R17, R2 ;  /* 0x000000116c03d224 */ /* 0x001fe200078e0202 */
[----:B------:R-:W-:Y:S04]  /*116d0*/  BSSY B1, `(.L_x_462) ;  /* 0x0000006000017945 */ /* 0x000fe80003800000 */
[----:B------:R0:W-:Y:S01]  /*116e0*/  @!P5 STG.E.U8 desc[UR36][R6.64+0xa8], R3 ;  /* 0x0000a8030600d986 */ /* 0x0001e2000c101124 */
[----:B------:R-:W-:Y:S05]  /*116f0*/  @P0 BRA `(.L_x_463) ;  /* 0x00000000000c0947 */ /* 0x000fea0003800000 */
[----:B------:R-:W0:Y:S02]  /*11700*/  LDG.E.U8 R16, desc[UR36][R4.64+0xa9] ;  /* 0x0000a92404107981 */ /* 0x000e24000c1e1100 */
[----:B0-----:R-:W-:-:S05]  /*11710*/  PRMT R3, R16, 0x8880, RZ ;  /* 0x0000888010037816 */ /* 0x001fca00000000ff */
[----:B------:R-:W-:-:S07]  /*11720*/  IMAD R2, R3, R18, RZ ;  /* 0x0000001203027224 */ /* 0x000fce00078e02ff */
.L_x_463:
[----:B------:R-:W-:Y:S05]  /*11730*/  BSYNC B1 ;  /* 0x0000000000017941 */ /* 0x000fea0003800000 */
.L_x_462:
        /* <DEDUP_REMOVED lines=11> */
.L_x_465:
[----:B------:R-:W-:Y:S05]  /*117f0*/  BSYNC B1 ;  /* 0x0000000000017941 */ /* 0x000fea0003800000 */
.L_x_464:
[----:B0-----:R-:W-:Y:S01]  /*11800*/  @!P4 IMAD R3, R110, R17, R2 ;  /* 0x000000116e03c224 */ /* 0x001fe200078e0202 */
[----:B------:R-:W-:Y:S04]  /*11810*/  BSSY B1, `(.L_x_466) ;  /* 0x0000006000017945 */ /* 0x000fe80003800000 */
[----:B------:R0:W-:Y:S01]  /*11820*/  @!P4 STG.E.U8 desc[UR36][R8.64+0xa8], R3 ;  /* 0x0000a8030800c986 */ /* 0x0001e2000c101124 */
[----:B------:R-:W-:Y:S05]  /*11830*/  @P3 BRA `(.L_x_467) ;  /* 0x00000000000c3947 */ /* 0x000fea0003800000 */
[----:B------:R-:W0:Y:S02]  /*11840*/  LDG.E.U8 R16, desc[UR36][R22.64+0xa9] ;  /* 0x0000a92416107981 */ /* 0x000e24000c1e1100 */
[----:B0-----:R-:W-:-:S05]  /*11850*/  PRMT R3, R16, 0x8880, RZ ;  /* 0x0000888010037816 */ /* 0x001fca00000000ff */
[----:B------:R-:W-:-:S07]  /*11860*/  IMAD R2, R3, R18, RZ ;  /* 0x0000001203027224 */ /* 0x000fce00078e02ff */
.L_x_467:
[----:B------:R-:W-:Y:S05]  /*11870*/  BSYNC B1 ;  /* 0x0000000000017941 */ /* 0x000fea0003800000 */
.L_x_466:
[----:B------:R-:W-:Y:S01]  /*11880*/  @!P3 IMAD R111, R111, R17, R2 ;  /* 0x000000116f6fb224 */ /* 0x000fe200078e0202 */
[----:B------:R-:W-:Y:S04]  /*11890*/  BSSY B1, `(.L_x_468) ;  /* 0x0000006000017945 */ /* 0x000fe80003800000 */
[----:B------:R0:W-:Y:S01]  /*118a0*/  @!P3 STG.E.U8 desc[UR36][R8.64+0xa9], R111 ;  /* 0x0000a96f0800b986 */ /* 0x0001e2000c101124 */
[----:B------:R-:W-:Y:S05]  /*118b0*/  @P5 BRA `(.L_x_469) ;  /* 0x00000000000c5947 */ /* 0x000fea0003800000 */
[----:B------:R-:W0:Y:S02]  /*118c0*/  LDG.E.U8 R16, desc[UR36][R4.64+0xb0] ;  /* 0x0000b02404107981 */ /* 0x000e24000c1e1100 */
[----:B0-----:R-:W-:-:S05]  /*118d0*/  PRMT R3, R16, 0x8880, RZ ;  /* 0x0000888010037816 */ /* 0x001fca00000000ff */
[----:B------:R-:W-:-:S07]  /*118e0*/  IMAD R2, R3, R18, RZ ;  /* 0x0000001203027224 */ /* 0x000fce00078e02ff */
.L_x_469:
[----:B------:R-:W-:Y:S05]  /*118f0*/  BSYNC B1 ;  /* 0x0000000000017941 */ /* 0x000fea0003800000 */
.L_x_468:
[----:B0-----:R-:W-:Y:S01]  /*11900*/  @!P5 IMAD R3, R112, R17, R2 ;  /* 0x000000117003d224 */ /* 0x001fe200078e0202 */
[----:B------:R-:W-:Y:S04]  /*11910*/  BSSY B1, `(.L_x_470) ;  /* 0x0000006000017945 */ /* 0x000fe80003800000 */
[----:B------:R0:W-:Y:S01]  /*11920*/  @!P5 STG.E.U8 desc[UR36][R6.64+0xb0], R3 ;  /* 0x0000b0030600d986 */ /* 0x0001e2000c101124 */
[----:B------:R-:W-:Y:S05]  /*11930*/  @P0 BRA `(.L_x_471) ;  /* 0x00000000000c0947 */ /* 0x000fea0003800000 */
[----:B------:R-:W0:Y:S02]  /*11940*/  LDG.E.U8 R16, desc[UR36][R4.64+0xb1] ;  /* 0x0000b12404107981 */ /* 0x000e24000c1e1100 */
[----:B0-----:R-:W-:-:S05]  /*11950*/  PRMT R3, R16, 0x8880, RZ ;  /* 0x0000888010037816 */ /* 0x001fca00000000ff */
[----:B------:R-:W-:-:S07]  /*11960*/  IMAD R2, R3, R18, RZ ;  /* 0x0000001203027224 */ /* 0x000fce00078e02ff */
.L_x_471:
[----:B------:R-:W-:Y:S05]  /*11970*/  BSYNC B1 ;  /* 0x0000000000017941 */ /* 0x000fea0003800000 */
.L_x_470:
        /* <DEDUP_REMOVED lines=11> */
.L_x_473:
[----:B------:R-:W-:Y:S05]  /*11a30*/  BSYNC B1 ;  /* 0x0000000000017941 */ /* 0x000fea0003800000 */
.L_x_472:
[----:B0-----:R-:W-:Y:S01]  /*11a40*/  @!P4 IMAD R3, R114, R17, R2 ;  /* 0x000000117203c224 */ /* 0x001fe200078e0202 */
[----:B------:R-:W-:Y:S04]  /*11a50*/  BSSY B1, `(.L_x_474) ;  /* 0x0000006000017945 */ /* 0x000fe80003800000 */
[----:B------:R0:W-:Y:S01]  /*11a60*/  @!P4 STG.E.U8 desc[UR36][R8.64+0xb0], R3 ;  /* 0x0000b0030800c986 */ /* 0x0001e2000c101124 */
[----:B------:R-:W-:Y:S05]  /*11a70*/  @P3 BRA `(.L_x_475) ;  /* 0x00000000000c3947 */ /* 0x000fea0003800000 */
[----:B------:R-:W0:Y:S02]  /*11a80*/  LDG.E.U8 R16, desc[UR36][R22.64+0xb1] ;  /* 0x0000b12416107981 */ /* 0x000e24000c1e1100 */
[----:B0-----:R-:W-:-:S05]  /*11a90*/  PRMT R3, R16, 0x8880, RZ ;  /* 0x0000888010037816 */ /* 0x001fca00000000ff */
[----:B------:R-:W-:-:S07]  /*11aa0*/  IMAD R2, R3, R18, RZ ;  /* 0x0000001203027224 */ /* 0x000fce00078e02ff */
.L_x_475:
[----:B------:R-:W-:Y:S05]  /*11ab0*/  BSYNC B1 ;  /* 0x0000000000017941 */ /* 0x000fea0003800000 */
.L_x_474:
[----:B------:R-:W-:Y:S01]  /*11ac0*/  @!P3 IMAD R115, R115, R17, R2 ;  /* 0x000000117373b224 */ /* 0x000fe200078e0202 */
[----:B------:R-:W-:Y:S04]  /*11ad0*/  BSSY B1, `(.L_x_476) ;  /* 0x0000006000017945 */ /* 0x000fe80003800000 */
[----:B------:R0:W-:Y:S01]  /*11ae0*/  @!P3 STG.E.U8 desc[UR36][R8.64+0xb1], R115 ;  /* 0x0000b1730800b986 */ /* 0x0001e2000c101124 */
[----:B------:R-:W-:Y:S05]  /*11af0*/  @P5 BRA `(.L_x_477) ;  /* 0x00000000000c5947 */ /* 0x000fea0003800000 */
[----:B------:R-:W0:Y:S02]  /*11b00*/  LDG.E.U8 R16, desc[UR36][R4.64+0xb8] ;  /* 0x0000b82404107981 */ /* 0x000e24000c1e1100 */
[----:B0-----:R-:W-:-:S05]  /*11b10*/  PRMT R3, R16, 0x8880, RZ ;  /* 0x0000888010037816 */ /* 0x001fca00000000ff */
[----:B------:R-:W-:-:S07]  /*11b20*/  IMAD R2, R3, R18, RZ ;  /* 0x0000001203027224 */ /* 0x000fce00078e02ff */
.L_x_477:
[----:B------:R-:W-:Y:S05]  /*11b30*/  BSYNC B1 ;  /* 0x0000000000017941 */ /* 0x000fea0003800000 */
.L_x_476:
[----:B0-----:R-:W-:Y:S01]  /*11b40*/  @!P5 IMAD R3, R116, R17, R2 ;  /* 0x000000117403d224 */ /* 0x001fe200078e0202 */
[----:B------:R-:W-:Y:S04]  /*11b50*/  BSSY B1, `(.L_x_478) ;  /* 0x0000006000017945 */ /* 0x000fe80003800000 */
[----:B------:R0:W-:Y:S01]  /*11b60*/  @!P5 STG.E.U8 desc[UR36][R6.64+0xb8], R3 ;  /* 0x0000b8030600d986 */ /* 0x0001e2000c101124 */
[----:B------:R-:W-:Y:S05]  /*11b70*/  @P0 BRA `(.L_x_479) ;  /* 0x00000000000c0947 */ /* 0x000fea0003800000 */
[----:B------:R-:W0:Y:S02]  /*11b80*/  LDG.E.U8 R16, desc[UR36][R4.64+0xb9] ;  /* 0x0000b92404107981 */ /* 0x000e24000c1e1100 */
[----:B0-----:R-:W-:-:S05]  /*11b90*/  PRMT R3, R16, 0x8880, RZ ;  /* 0x0000888010037816 */ /* 0x001fca00000000ff */
[----:B------:R-:W-:-:S07]  /*11ba0*/  IMAD R2, R3, R18, RZ ;  /* 0x0000001203027224 */ /* 0x000fce00078e02ff */
.L_x_479:
[----:B------:R-:W-:Y:S05]  /*11bb0*/  BSYNC B1 ;  /* 0x0000000000017941 */ /* 0x000fea0003800000 */
.L_x_478:
        /* <DEDUP_REMOVED lines=11> */
.L_x_481:
[----:B------:R-:W-:Y:S05]  /*11c70*/  BSYNC B1 ;  /* 0x0000000000017941 */ /* 0x000fea0003800000 */
.L_x_480:
[----:B0-----:R-:W-:Y:S01]  /*11c80*/  @!P4 IMAD R3, R118, R17, R2 ;  /* 0x000000117603c224 */ /* 0x001fe200078e0202 */
[----:B------:R-:W-:Y:S04]  /*11c90*/  BSSY B1, `(.L_x_482) ;  /* 0x0000006000017945 */ /* 0x000fe80003800000 */
[----:B------:R0:W-:Y:S01]  /*11ca0*/  @!P4 STG.E.U8 desc[UR36][R8.64+0xb8], R3 ;  /* 0x0000b8030800c986 */ /* 0x0001e2000c101124 */
[----:B------:R-:W-:Y:S05]  /*11cb0*/  @P3 BRA `(.L_x_483) ;  /* 0x00000000000c3947 */ /* 0x000fea0003800000 */
[----:B------:R-:W0:Y:S02]  /*11cc0*/  LDG.E.U8 R16, desc[UR36][R22.64+0xb9] ;  /* 0x0000b92416107981 */ /* 0x000e24000c1e1100 */
[----:B0-----:R-:W-:-:S05]  /*11cd0*/  PRMT R3, R16, 0x8880, RZ ;  /* 0x0000888010037816 */ /* 0x001fca00000000ff */
[----:B------:R-:W-:-:S07]  /*11ce0*/  IMAD R2, R3, R18, RZ ;  /* 0x0000001203027224 */ /* 0x000fce00078e02ff */
.L_x_483:
[----:B------:R-:W-:Y:S05]  /*11cf0*/  BSYNC B1 ;  /* 0x0000000000017941 */ /* 0x000fea0003800000 */
.L_x_482:
[----:B------:R-:W-:Y:S01]  /*11d00*/  @!P3 IMAD R119, R119, R17, R2 ;  /* 0x000000117777b224 */ /* 0x000fe200078e0202 */
[----:B------:R-:W-:Y:S04]  /*11d10*/  BSSY B1, `(.L_x_484) ;  /* 0x0000006000017945 */ /* 0x000fe80003800000 */
[----:B------:R0:W-:Y:S01]  /*11d20*/  @!P3 STG.E.U8 desc[UR36][R8.64+0xb9], R119 ;  /* 0x0000b9770800b986 */ /* 0x0001e2000c101124 */
[----:B------:R-:W-:Y:S05]  /*11d30*/  @P5 BRA `(.L_x_485) ;  /* 0x00000000000c5947 */ /* 0x000fea0003800000 */
[----:B------:R-:W0:Y:S02]  /*11d40*/  LDG.E.U8 R16, desc[UR36][R4.64+0xc0] ;  /* 0x0000c02404107981 */ /* 0x000e24000c1e1100 */
[----:B0-----:R-:W-:-:S05]  /*11d50*/  PRMT R3, R16, 0x8880, RZ ;  /* 0x0000888010037816 */ /* 0x001fca00000000ff */
[----:B------:R-:W-:-:S07]  /*11d60*/  IMAD R2, R3, R18, RZ ;  /* 0x0000001203027224 */ /* 0x000fce00078e02ff */
.L_x_485:
[----:B------:R-:W-:Y:S05]  /*11d70*/  BSYNC B1 ;  /* 0x0000000000017941 */ /* 0x000fea0003800000 */
.L_x_484:
[----:B0-----:R-:W-:Y:S01]  /*11d80*/  @!P5 IMAD R3, R120, R17, R2 ;  /* 0x000000117803d224 */ /* 0x001fe200078e0202 */
[----:B------:R-:W-:Y:S04]  /*11d90*/  BSSY B1, `(.L_x_486) ;  /* 0x0000006000017945 */ /* 0x000fe80003800000 */
[----:B------:R0:W-:Y:S01]  /*11da0*/  @!P5 STG.E.U8 desc[UR36][R6.64+0xc0], R3 ;  /* 0x0000c0030600d986 */ /* 0x0001e2000c101124 */
[----:B------:R-:W-:Y:S05]  /*11db0*/  @P0 BRA `(.L_x_487) ;  /* 0x00000000000c0947 */ /* 0x000fea0003800000 */
[----:B------:R-:W0:Y:S02]  /*11dc0*/  LDG.E.U8 R16, desc[UR36][R4.64+0xc1] ;  /* 0x0000c12404107981 */ /* 0x000e24000c1e1100 */
[----:B0-----:R-:W-:-:S05]  /*11dd0*/  PRMT R3, R16, 0x8880, RZ ;  /* 0x0000888010037816 */ /* 0x001fca00000000ff */
[----:B------:R-:W-:-:S07]  /*11de0*/  IMAD R2, R3, R18, RZ ;  /* 0x0000001203027224 */ /* 0x000fce00078e02ff */
.L_x_487:
[----:B------:R-:W-:Y:S05]  /*11df0*/  BSYNC B1 ;  /* 0x0000000000017941 */ /* 0x000fea0003800000 */
.L_x_486:
        /* <DEDUP_REMOVED lines=11> */
.L_x_489:
[----:B------:R-:W-:Y:S05]  /*11eb0*/  BSYNC B1 ;  /* 0x0000000000017941 */ /* 0x000fea0003800000 */
.L_x_488:
[----:B0-----:R-:W-:Y:S01]  /*11ec0*/  @!P4 IMAD R3, R122, R17, R2 ;  /* 0x000000117a03c224 */ /* 0x001fe200078e0202 */
[----:B------:R-:W-:Y:S04]  /*11ed0*/  BSSY B1, `(.L_x_490) ;  /* 0x0000006000017945 */ /* 0x000fe80003800000 */
[----:B------:R0:W-:Y:S01]  /*11ee0*/  @!P4 STG.E.U8 desc[UR36][R8.64+0xc0], R3 ;  /* 0x0000c0030800c986 */ /* 0x0001e2000c101124 */
[----:B------:R-:W-:Y:S05]  /*11ef0*/  @P3 BRA `(.L_x_491) ;  /* 0x00000000000c3947 */ /* 0x000fea0003800000 */
[----:B------:R-:W0:Y:S02]  /*11f00*/  LDG.E.U8 R16, desc[UR36][R22.64+0xc1] ;  /* 0x0000c12416107981 */ /* 0x000e24000c1e1100 */
[----:B0-----:R-:W-:-:S05]  /*11f10*/  PRMT R3, R16, 0x8880, RZ ;  /* 0x0000888010037816 */ /* 0x001fca00000000ff */
[----:B------:R-:W-:-:S07]  /*11f20*/  IMAD R2, R3, R18, RZ ;  /* 0x0000001203027224 */ /* 0x000fce00078e02ff */
.L_x_491:
[----:B------:R-:W-:Y:S05]  /*11f30*/  BSYNC B1 ;  /* 0x0000000000017941 */ /* 0x000fea0003800000 */
.L_x_490:
[----:B------:R-:W-:Y:S01]  /*11f40*/  @!P3 IMAD R123, R123, R17, R2 ;  /* 0x000000117b7bb224 */ /* 0x000fe200078e0202 */
[----:B------:R-:W-:Y:S04]  /*11f50*/  BSSY B1, `(.L_x_492) ;  /* 0x0000006000017945 */ /* 0x000fe80003800000 */
[----:B------:R0:W-:Y:S01]  /*11f60*/  @!P3 STG.E.U8 desc[UR36][R8.64+0xc1], R123 ;  /* 0x0000c17b0800b986 */ /* 0x0001e2000c101124 */
[----:B------:R-:W-:Y:S05]  /*11f70*/  @P5 BRA `(.L_x_493) ;  /* 0x00000000000c5947 */ /* 0x000fea0003800000 */
[----:B------:R-:W0:Y:S02]  /*11f80*/  LDG.E.U8 R16, desc[UR36][R4.64+0xc8] ;  /* 0x0000c82404107981 */ /* 0x000e24000c1e1100 */
[----:B0-----:R-:W-:-:S05]  /*11f90*/  PRMT R3, R16, 0x8880, RZ ;  /* 0x0000888010037816 */ /* 0x001fca00000000ff */
[----:B------:R-:W-:-:S07]  /*11fa0*/  IMAD R2, R3, R18, RZ ;  /* 0x0000001203027224 */ /* 0x000fce00078e02ff */
.L_x_493:
[----:B------:R-:W-:Y:S05]  /*11fb0*/  BSYNC B1 ;  /* 0x0000000000017941 */ /* 0x000fea0003800000 */
.L_x_492:
[----:B0-----:R-:W-:Y:S01]  /*11fc0*/  @!P5 IMAD R3, R124, R17, R2 ;  /* 0x000000117c03d224 */ /* 0x001fe200078e0202 */
[----:B------:R-:W-:Y:S04]  /*11fd0*/  BSSY B1, `(.L_x_494) ;  /* 0x0000006000017945 */ /* 0x000fe80003800000 */
[----:B------:R0:W-:Y:S01]  /*11fe0*/  @!P5 STG.E.U8 desc[UR36][R6.64+0xc8], R3 ;  /* 0x0000c8030600d986 */ /* 0x0001e2000c101124 */
[----:B------:R-:W-:Y:S05]  /*11ff0*/  @P0 BRA `(.L_x_495) ;  /* 0x00000000000c0947 */ /* 0x000fea0003800000 */
[----:B------:R-:W0:Y:S02]  /*12000*/  LDG.E.U8 R16, desc[UR36][R4.64+0xc9] ;  /* 0x0000c92404107981 */ /* 0x000e24000c1e1100 */
[----:B0-----:R-:W-:-:S05]  /*12010*/  PRMT R3, R16, 0x8880, RZ ;  /* 0x0000888010037816 */ /* 0x001fca00000000ff */
[----:B------:R-:W-:-:S07]  /*12020*/  IMAD R2, R3, R18, RZ ;  /* 0x0000001203027224 */ /* 0x000fce00078e02ff */
.L_x_495:
[----:B------:R-:W-:Y:S05]  /*12030*/  BSYNC B1 ;  /* 0x0000000000017941 */ /* 0x000fea0003800000 */
.L_x_494:
        /* <DEDUP_REMOVED lines=11> */
.L_x_497:
[----:B------:R-:W-:Y:S05]  /*120f0*/  BSYNC B1 ;  /* 0x0000000000017941 */ /* 0x000fea0003800000 */
.L_x_496:
[----:B0-----:R-:W-:Y:S01]  /*12100*/  @!P4 IMAD R3, R126, R17, R2 ;  /* 0x000000117e03c224 */ /* 0x001fe200078e0202 */
[----:B------:R-:W-:Y:S04]  /*12110*/  BSSY B1, `(.L_x_498) ;  /* 0x0000006000017945 */ /* 0x000fe80003800000 */
[----:B------:R0:W-:Y:S01]  /*12120*/  @!P4 STG.E.U8 desc[UR36][R8.64+0xc8], R3 ;  /* 0x0000c8030800c986 */ /* 0x0001e2000c101124 */
[----:B------:R-:W-:Y:S05]  /*12130*/  @P3 BRA `(.L_x_499) ;  /* 0x00000000000c3947 */ /* 0x000fea0003800000 */
[----:B------:R-:W0:Y:S02]  /*12140*/  LDG.E.U8 R16, desc[UR36][R22.64+0xc9] ;  /* 0x0000c92416107981 */ /* 0x000e24000c1e1100 */
[----:B0-----:R-:W-:-:S05]  /*12150*/  PRMT R3, R16, 0x8880, RZ ;  /* 0x0000888010037816 */ /* 0x001fca00000000ff */
[----:B------:R-:W-:-:S07]  /*12160*/  IMAD R2, R3, R18, RZ ;  /* 0x0000001203027224 */ /* 0x000fce00078e02ff */
.L_x_499:
[----:B------:R-:W-:Y:S05]  /*12170*/  BSYNC B1 ;  /* 0x0000000000017941 */ /* 0x000fea0003800000 */
.L_x_498:
[----:B------:R-:W-:Y:S01]  /*12180*/  @!P3 IMAD R127, R127, R17, R2 ;  /* 0x000000117f7fb224 */ /* 0x000fe200078e0202 */
[----:B------:R-:W-:Y:S04]  /*12190*/  BSSY B1, `(.L_x_500) ;  /* 0x0000006000017945 */ /* 0x000fe80003800000 */
[----:B------:R0:W-:Y:S01]  /*121a0*/  @!P3 STG.E.U8 desc[UR36][R8.64+0xc9], R127 ;  /* 0x0000c97f0800b986 */ /* 0x0001e2000c101124 */
[----:B------:R-:W-:Y:S05]  /*121b0*/  @P5 BRA `(.L_x_501) ;  /* 0x00000000000c5947 */ /* 0x000fea0003800000 */
[----:B------:R-:W0:Y:S02]  /*121c0*/  LDG.E.U8 R16, desc[UR36][R4.64+0xd0] ;  /* 0x0000d02404107981 */ /* 0x000e24000c1e1100 */
[----:B0-----:R-:W-:-:S05]  /*121d0*/  PRMT R3, R16, 0x8880, RZ ;  /* 0x0000888010037816 */ /* 0x001fca00000000ff */
[----:B------:R-:W-:-:S07]  /*121e0*/  IMAD R2, R3, R18, RZ ;  /* 0x0000001203027224 */ /* 0x000fce00078e02ff */
.L_x_501:
[----:B------:R-:W-:Y:S05]  /*121f0*/  BSYNC B1 ;  /* 0x0000000000017941 */ /* 0x000fea0003800000 */
.L_x_500:
[----:B0-----:R-:W-:Y:S01]  /*12200*/  @!P5 IMAD R3, R128, R17, R2 ;  /* 0x000000118003d224 */ /* 0x001fe200078e0202 */
[----:B------:R-:W-:Y:S04]  /*12210*/  BSSY B1, `(.L_x_502) ;  /* 0x0000006000017945 */ /* 0x000fe80003800000 */
[----:B------:R0:W-:Y:S01]  /*12220*/  @!P5 STG.E.U8 desc[UR36][R6.64+0xd0], R3 ;  /* 0x0000d0030600d986 */ /* 0x0001e2000c101124 */
[----:B------:R-:W-:Y:S05]  /*12230*/  @P0 BRA `(.L_x_503) ;  /* 0x00000000000c0947 */ /* 0x000fea0003800000 */
[----:B------:R-:W0:Y:S02]  /*12240*/  LDG.E.U8 R16, desc[UR36][R4.64+0xd1] ;  /* 0x0000d12404107981 */ /* 0x000e24000c1e1100 */
[----:B0-----:R-:W-:-:S05]  /*12250*/  PRMT R3, R16, 0x8880, RZ ;  /* 0x0000888010037816 */ /* 0x001fca00000000ff */
[----:B------:R-:W-:-:S07]  /*12260*/  IMAD R2, R3, R18, RZ ;  /* 0x0000001203027224 */ /* 0x000fce00078e02ff */
.L_x_503:
[----:B------:R-:W-:Y:S05]  /*12270*/  BSYNC B1 ;  /* 0x0000000000017941 */ /* 0x000fea0003800000 */
.L_x_502:
        /* <DEDUP_REMOVED lines=11> */
.L_x_505:
[----:B------:R-:W-:Y:S05]  /*12330*/  BSYNC B1 ;  /* 0x0000000000017941 */ /* 0x000fea0003800000 */
.L_x_504:
[----:B0-----:R-:W-:Y:S01]  /*12340*/  @!P4 IMAD R3, R130, R17, R2 ;  /* 0x000000118203c224 */ /* 0x001fe200078e0202 */
[----:B------:R-:W-:Y:S04]  /*12350*/  BSSY B1, `(.L_x_506) ;  /* 0x0000006000017945 */ /* 0x000fe80003800000 */
[----:B------:R0:W-:Y:S01]  /*12360*/  @!P4 STG.E.U8 desc[UR36][R8.64+0xd0], R3 ;  /* 0x0000d0030800c986 */ /* 0x0001e2000c101124 */
[----:B------:R-:W-:Y:S05]  /*12370*/  @P3 BRA `(.L_x_507) ;  /* 0x00000000000c3947 */ /* 0x000fea0003800000 */
[----:B------:R-:W0:Y:S02]  /*12380*/  LDG.E.U8 R16, desc[UR36][R22.64+0xd1] ;  /* 0x0000d12416107981 */ /* 0x000e24000c1e1100 */
[----:B0-----:R-:W-:-:S05]  /*12390*/  PRMT R3, R16, 0x8880, RZ ;  /* 0x0000888010037816 */ /* 0x001fca00000000ff */
[----:B------:R-:W-:-:S07]  /*123a0*/  IMAD R2, R3, R18, RZ ;  /* 0x0000001203027224 */ /* 0x000fce00078e02ff */
.L_x_507:
[----:B------:R-:W-:Y:S05]  /*123b0*/  BSYNC B1 ;  /* 0x0000000000017941 */ /* 0x000fea0003800000 */
.L_x_506:
[----:B------:R-:W-:Y:S01]  /*123c0*/  @!P3 IMAD R131, R131, R17, R2 ;  /* 0x000000118383b224 */ /* 0x000fe200078e0202 */
[----:B------:R-:W-:Y:S04]  /*123d0*/  BSSY B1, `(.L_x_508) ;  /* 0x0000006000017945 */ /* 0x000fe80003800000 */
[----:B------:R0:W-:Y:S01]  /*123e0*/  @!P3 STG.E.U8 desc[UR36][R8.64+0xd1], R131 ;  /* 0x0000d1830800b986 */ /* 0x0001e2000c101124 */
[----:B------:R-:W-:Y:S05]  /*123f0*/  @P5 BRA `(.L_x_509) ;  /* 0x00000000000c5947 */ /* 0x000fea0003800000 */
[----:B------:R-:W0:Y:S02]  /*12400*/  LDG.E.U8 R16, desc[UR36][R4.64+0xd8] ;  /* 0x0000d82404107981 */ /* 0x000e24000c1e1100 */
[----:B0-----:R-:W-:-:S05]  /*12410*/  PRMT R3, R16, 0x8880, RZ ;  /* 0x0000888010037816 */ /* 0x001fca00000000ff */
[----:B------:R-:W-:-:S07]  /*12420*/  IMAD R2, R3, R18, RZ ;  /* 0x0000001203027224 */ /* 0x000fce00078e02ff */
.L_x_509:
[----:B------:R-:W-:Y:S05]  /*12430*/  BSYNC B1 ;  /* 0x0000000000017941 */ /* 0x000fea0003800000 */
.L_x_508:
[----:B0-----:R-:W-:Y:S01]  /*12440*/  @!P5 IMAD R3, R132, R17, R2 ;  /* 0x000000118403d224 */ /* 0x001fe200078e0202 */
[----:B------:R-:W-:Y:S04]  /*12450*/  BSSY B1, `(.L_x_510) ;  /* 0x0000006000017945 */ /* 0x000fe80003800000 */
[----:B------:R0:W-:Y:S01]  /*12460*/  @!P5 STG.E.U8 desc[UR36][R6.64+0xd8], R3 ;  /* 0x0000d8030600d986 */ /* 0x0001e2000c101124 */
[----:B------:R-:W-:Y:S05]  /*12470*/  @P0 BRA `(.L_x_511) ;  /* 0x00000000000c0947 */ /* 0x000fea0003800000 */
[----:B------:R-:W0:Y:S02]  /*12480*/  LDG.E.U8 R16, desc[UR36][R4.64+0xd9] ;  /* 0x0000d92404107981 */ /* 0x000e24000c1e1100 */
[----:B0-----:R-:W-:-:S05]  /*12490*/  PRMT R3, R16, 0x8880, RZ ;  /* 0x0000888010037816 */ /* 0x001fca00000000ff */
[----:B------:R-:W-:-:S07]  /*124a0*/  IMAD R2, R3, R18, RZ ;  /* 0x0000001203027224 */ /* 0x000fce00078e02ff */
.L_x_511:
[----:B------:R-:W-:Y:S05]  /*124b0*/  BSYNC B1 ;  /* 0x0000000000017941 */ /* 0x000fea0003800000 */
.L_x_510:
        /* <DEDUP_REMOVED lines=11> */
.L_x_513:
[----:B------:R-:W-:Y:S05]  /*12570*/  BSYNC B1 ;  /* 0x0000000000017941 */ /* 0x000fea0003800000 */
.L_x_512:
[----:B0-----:R-:W-:Y:S01]  /*12580*/  @!P4 IMAD R3, R134, R17, R2 ;  /* 0x000000118603c224 */ /* 0x001fe200078e0202 */
[----:B------:R-:W-:Y:S04]  /*12590*/  BSSY B1, `(.L_x_514) ;  /* 0x0000006000017945 */ /* 0x000fe80003800000 */
[----:B------:R0:W-:Y:S01]  /*125a0*/  @!P4 STG.E.U8 desc[UR36][R8.64+0xd8], R3 ;  /* 0x0000d8030800c986 */ /* 0x0001e2000c101124 */
[----:B------:R-:W-:Y:S05]  /*125b0*/  @P3 BRA `(.L_x_515) ;  /* 0x00000000000c3947 */ /* 0x000fea0003800000 */
[----:B------:R-:W0:Y:S02]  /*125c0*/  LDG.E.U8 R16, desc[UR36][R22.64+0xd9] ;  /* 0x0000d92416107981 */ /* 0x000e24000c1e1100 */
[----:B0-----:R-:W-:-:S05]  /*125d0*/  PRMT R3, R16, 0x8880, RZ ;  /* 0x0000888010037816 */ /* 0x001fca00000000ff */
[----:B------:R-:W-:-:S07]  /*125e0*/  IMAD R2, R3, R18, RZ ;  /* 0x0000001203027224 */ /* 0x000fce00078e02ff */
.L_x_515:
[----:B------:R-:W-:Y:S05]  /*125f0*/  BSYNC B1 ;  /* 0x0000000000017941 */ /* 0x000fea0003800000 */
.L_x_514:
[----:B------:R-:W-:Y:S01]  /*12600*/  @!P3 IMAD R135, R135, R17, R2 ;  /* 0x000000118787b224 */ /* 0x000fe200078e0202 */
[----:B------:R-:W-:Y:S04]  /*12610*/  BSSY B1, `(.L_x_516) ;  /* 0x0000006000017945 */ /* 0x000fe80003800000 */
[----:B------:R0:W-:Y:S01]  /*12620*/  @!P3 STG.E.U8 desc[UR36][R8.64+0xd9], R135 ;  /* 0x0000d9870800b986 */ /* 0x0001e2000c101124 */
[----:B------:R-:W-:Y:S05]  /*12630*/  @P5 BRA `(.L_x_517) ;  /* 0x00000000000c5947 */ /* 0x000fea0003800000 */
[----:B------:R-:W0:Y:S02]  /*12640*/  LDG.E.U8 R16, desc[UR36][R4.64+0xe0] ;  /* 0x0000e02404107981 */ /* 0x000e24000c1e1100 */
[----:B0-----:R-:W-:-:S05]  /*12650*/  PRMT R3, R16, 0x8880, RZ ;  /* 0x0000888010037816 */ /* 0x001fca00000000ff */
[----:B------:R-:W-:-:S07]  /*12660*/  IMAD R2, R3, R18, RZ ;  /* 0x0000001203027224 */ /* 0x000fce00078e02ff */
.L_x_517:
[----:B------:R-:W-:Y:S05]  /*12670*/  BSYNC B1 ;  /* 0x0000000000017941 */ /* 0x000fea0003800000 */
.L_x_516:
[----:B0-----:R-:W-:Y:S01]  /*12680*/  @!P5 IMAD R3, R136, R17, R2 ;  /* 0x000000118803d224 */ /* 0x001fe200078e0202 */
[----:B------:R-:W-:Y:S04]  /*12690*/  BSSY B1, `(.L_x_518) ;  /* 0x0000006000017945 */ /* 0x000fe80003800000 */
[----:B------:R0:W-:Y:S01]  /*126a0*/  @!P5 STG.E.U8 desc[UR36][R6.64+0xe0], R3 ;  /* 0x0000e0030600d986 */ /* 0x0001e2000c101124 */
[----:B------:R-:W-:Y:S05]  /*126b0*/  @P0 BRA `(.L_x_519) ;  /* 0x00000000000c0947 */ /* 0x000fea0003800000 */
[----:B------:R-:W0:Y:S02]  /*126c0*/  LDG.E.U8 R16, desc[UR36][R4.64+0xe1] ;  /* 0x0000e12404107981 */ /* 0x000e24000c1e1100 */
[----:B0-----:R-:W-:-:S05]  /*126d0*/  PRMT R3, R16, 0x8880, RZ ;  /* 0x0000888010037816 */ /* 0x001fca00000000ff */
[----:B------:R-:W-:-:S07]  /*126e0*/  IMAD R2, R3, R18, RZ ;  /* 0x0000001203027224 */ /* 0x000fce00078e02ff */
.L_x_519:
[----:B------:R-:W-:Y:S05]  /*126f0*/  BSYNC B1 ;  /* 0x0000000000017941 */ /* 0x000fea0003800000 */
.L_x_518:
        /* <DEDUP_REMOVED lines=11> */
.L_x_521:
[----:B------:R-:W-:Y:S05]  /*127b0*/  BSYNC B1 ;  /* 0x0000000000017941 */ /* 0x000fea0003800000 */
.L_x_520:
[----:B0-----:R-:W-:Y:S01]  /*127c0*/  @!P4 IMAD R3, R138, R17, R2 ;  /* 0x000000118a03c224 */ /* 0x001fe200078e0202 */
[----:B------:R-:W-:Y:S04]  /*127d0*/  BSSY B1, `(.L_x_522) ;  /* 0x0000006000017945 */ /* 0x000fe80003800000 */
[----:B------:R0:W-:Y:S01]  /*127e0*/  @!P4 STG.E.U8 desc[UR36][R8.64+0xe0], R3 ;  /* 0x0000e0030800c986 */ /* 0x0001e2000c101124 */
[----:B------:R-:W-:Y:S05]  /*127f0*/  @P3 BRA `(.L_x_523) ;  /* 0x00000000000c3947 */ /* 0x000fea0003800000 */
[----:B------:R-:W0:Y:S02]  /*12800*/  LDG.E.U8 R16, desc[UR36][R22.64+0xe1] ;  /* 0x0000e12416107981 */ /* 0x000e24000c1e1100 */
[----:B0-----:R-:W-:-:S05]  /*12810*/  PRMT R3, R16, 0x8880, RZ ;  /* 0x0000888010037816 */ /* 0x001fca00000000ff */
[----:B------:R-:W-:-:S07]  /*12820*/  IMAD R2, R3, R18, RZ ;  /* 0x0000001203027224 */ /* 0x000fce00078e02ff */
.L_x_523:
[----:B------:R-:W-:Y:S05]  /*12830*/  BSYNC B1 ;  /* 0x0000000000017941 */ /* 0x000fea0003800000 */
.L_x_522:
[----:B------:R-:W-:Y:S01]  /*12840*/  @!P3 IMAD R139, R139, R17, R2 ;  /* 0x000000118b8bb224 */ /* 0x000fe200078e0202 */
[----:B------:R-:W-:Y:S04]  /*12850*/  BSSY B1, `(.L_x_524) ;  /* 0x0000006000017945 */ /* 0x000fe80003800000 */
[----:B------:R0:W-:Y:S01]  /*12860*/  @!P3 STG.E.U8 desc[UR36][R8.64+0xe1], R139 ;  /* 0x0000e18b0800b986 */ /* 0x0001e2000c101124 */
[----:B------:R-:W-:Y:S05]  /*12870*/  @P5 BRA `(.L_x_525) ;  /* 0x00000000000c5947 */ /* 0x000fea0003800000 */
[----:B------:R-:W0:Y:S02]  /*12880*/  LDG.E.U8 R16, desc[UR36][R4.64+0xe8] ;  /* 0x0000e82404107981 */ /* 0x000e24000c1e1100 */
[----:B0-----:R-:W-:-:S05]  /*12890*/  PRMT R3, R16, 0x8880, RZ ;  /* 0x0000888010037816 */ /* 0x001fca00000000ff */
[----:B------:R-:W-:-:S07]  /*128a0*/  IMAD R2, R3, R18, RZ ;  /* 0x0000001203027224 */ /* 0x000fce00078e02ff */
.L_x_525:
[----:B------:R-:W-:Y:S05]  /*128b0*/  BSYNC B1 ;  /* 0x0000000000017941 */ /* 0x000fea0003800000 */
.L_x_524:
[----:B0-----:R-:W-:Y:S01]  /*128c0*/  @!P5 IMAD R3, R140, R17, R2 ;  /* 0x000000118c03d224 */ /* 0x001fe200078e0202 */
[----:B------:R-:W-:Y:S04]  /*128d0*/  BSSY B1, `(.L_x_526) ;  /* 0x0000006000017945 */ /* 0x000fe80003800000 */
[----:B------:R0:W-:Y:S01]  /*128e0*/  @!P5 STG.E.U8 desc[UR36][R6.64+0xe8], R3 ;  /* 0x0000e8030600d986 */ /* 0x0001e2000c101124 */
[----:B------:R-:W-:Y:S05]  /*128f0*/  @P0 BRA `(.L_x_527) ;  /* 0x00000000000c0947 */ /* 0x000fea0003800000 */
[----:B------:R-:W0:Y:S02]  /*12900*/  LDG.E.U8 R16, desc[UR36][R4.64+0xe9] ;  /* 0x0000e92404107981 */ /* 0x000e24000c1e1100 */
[----:B0-----:R-:W-:-:S05]  /*12910*/  PRMT R3, R16, 0x8880, RZ ;  /* 0x0000888010037816 */ /* 0x001fca00000000ff */
[----:B------:R-:W-:-:S07]  /*12920*/  IMAD R2, R3, R18, RZ ;  /* 0x0000001203027224 */ /* 0x000fce00078e02ff */
.L_x_527:
[----:B------:R-:W-:Y:S05]  /*12930*/  BSYNC B1 ;  /* 0x0000000000017941 */ /* 0x000fea0003800000 */
.L_x_526:
        /* <DEDUP_REMOVED lines=11> */
.L_x_529:
[----:B------:R-:W-:Y:S05]  /*129f0*/  BSYNC B1 ;  /* 0x0000000000017941 */ /* 0x000fea0003800000 */
.L_x_528:
[----:B0-----:R-:W-:Y:S01]  /*12a00*/  @!P4 IMAD R3, R142, R17, R2 ;  /* 0x000000118e03c224 */ /* 0x001fe200078e0202 */
[----:B------:R-:W-:Y:S04]  /*12a10*/  BSSY B1, `(.L_x_530) ;  /* 0x0000006000017945 */ /* 0x000fe80003800000 */
[----:B------:R0:W-:Y:S01]  /*12a20*/  @!P4 STG.E.U8 desc[UR36][R8.64+0xe8], R3 ;  /* 0x0000e8030800c986 */ /* 0x0001e2000c101124 */
[----:B------:R-:W-:Y:S05]  /*12a30*/  @P3 BRA `(.L_x_531) ;  /* 0x00000000000c3947 */ /* 0x000fea0003800000 */
[----:B------:R-:W0:Y:S02]  /*12a40*/  LDG.E.U8 R16, desc[UR36][R22.64+0xe9] ;  /* 0x0000e92416107981 */ /* 0x000e24000c1e1100 */
[----:B0-----:R-:W-:-:S05]  /*12a50*/  PRMT R3, R16, 0x8880, RZ ;  /* 0x0000888010037816 */ /* 0x001fca00000000ff */
[----:B------:R-:W-:-:S07]  /*12a60*/  IMAD R2, R3, R18, RZ ;  /* 0x0000001203027224 */ /* 0x000fce00078e02ff */
.L_x_531:
[----:B------:R-:W-:Y:S05]  /*12a70*/  BSYNC B1 ;  /* 0x0000000000017941 */ /* 0x000fea0003800000 */
.L_x_530:
[----:B------:R-:W-:Y:S01]  /*12a80*/  @!P3 IMAD R143, R143, R17, R2 ;  /* 0x000000118f8fb224 */ /* 0x000fe200078e0202 */
[----:B------:R-:W-:Y:S04]  /*12a90*/  BSSY B1, `(.L_x_532) ;  /* 0x0000006000017945 */ /* 0x000fe80003800000 */
[----:B------:R0:W-:Y:S01]  /*12aa0*/  @!P3 STG.E.U8 desc[UR36][R8.64+0xe9], R143 ;  /* 0x0000e98f0800b986 */ /* 0x0001e2000c101124 */
[----:B------:R-:W-:Y:S05]  /*12ab0*/  @P5 BRA `(.L_x_533) ;  /* 0x00000000000c5947 */ /* 0x000fea0003800000 */
[----:B------:R-:W0:Y:S02]  /*12ac0*/  LDG.E.U8 R16, desc[UR36][R4.64+0xf0] ;  /* 0x0000f02404107981 */ /* 0x000e24000c1e1100 */
[----:B0-----:R-:W-:-:S05]  /*12ad0*/  PRMT R3, R16, 0x8880, RZ ;  /* 0x0000888010037816 */ /* 0x001fca00000000ff */
[----:B------:R-:W-:-:S07]  /*12ae0*/  IMAD R2, R3, R18, RZ ;  /* 0x0000001203027224 */ /* 0x000fce00078e02ff */
.L_x_533:
[----:B------:R-:W-:Y:S05]  /*12af0*/  BSYNC B1 ;  /* 0x0000000000017941 */ /* 0x000fea0003800000 */
.L_x_532:
[----:B0-----:R-:W-:Y:S01]  /*12b00*/  @!P5 IMAD R3, R144, R17, R2 ;  /* 0x000000119003d224 */ /* 0x001fe200078e0202 */
[----:B------:R-:W-:Y:S04]  /*12b10*/  BSSY B1, `(.L_x_534) ;  /* 0x0000006000017945 */ /* 0x000fe80003800000 */
[----:B------:R0:W-:Y:S01]  /*12b20*/  @!P5 STG.E.U8 desc[UR36][R6.64+0xf0], R3 ;  /* 0x0000f0030600d986 */ /* 0x0001e2000c101124 */
[----:B------:R-:W-:Y:S05]  /*12b30*/  @P0 BRA `(.L_x_535) ;  /* 0x00000000000c0947 */ /* 0x000fea0003800000 */
[----:B------:R-:W0:Y:S02]  /*12b40*/  LDG.E.U8 R16, desc[UR36][R4.64+0xf1] ;  /* 0x0000f12404107981 */ /* 0x000e24000c1e1100 */
[----:B0-----:R-:W-:-:S05]  /*12b50*/  PRMT R3, R16, 0x8880, RZ ;  /* 0x0000888010037816 */ /* 0x001fca00000000ff */
[----:B------:R-:W-:-:S07]  /*12b60*/  IMAD R2, R3, R18, RZ ;  /* 0x0000001203027224 */ /* 0x000fce00078e02ff */
.L_x_535:
[----:B------:R-:W-:Y:S05]  /*12b70*/  BSYNC B1 ;  /* 0x0000000000017941 */ /* 0x000fea0003800000 */
.L_x_534:
[C---:B------:R-:W-:Y:S01]  /*12b80*/  ISETP.LT.OR P4, PT, R0.reuse, 0xf1, !P1 ;  /* 0x000000f10000780c */ /* 0x040fe20004f81670 */
[----:B------:R-:W-:Y:S01]  /*12b90*/  @!P0 IMAD R145, R145, R17, R2 ;  /* 0x0000001191918224 */ /* 0x000fe200078e0202 */
[----:B------:R-:W-:Y:S01]  /*12ba0*/  BSSY B1, `(.L_x_536) ;  /* 0x000000a000017945 */ /* 0x000fe20003800000 */
[C---:B------:R-:W-:Y:S02]  /*12bb0*/  ISETP.LT.OR P3, PT, R0.reuse, 0xf2, !P1 ;  /* 0x000000f20000780c */ /* 0x040fe40004f61670 */
        /* <DEDUP_REMOVED lines=8> */
.L_x_537:
[----:B------:R-:W-:Y:S05]  /*12c40*/  BSYNC B1 ;  /* 0x0000000000017941 */ /* 0x000fea0003800000 */
.L_x_536:
[----:B0-----:R-:W-:Y:S01]  /*12c50*/  @!P4 IMAD R3, R146, R17, R2 ;  /* 0x000000119203c224 */ /* 0x001fe200078e0202 */
[----:B------:R-:W-:Y:S04]  /*12c60*/  BSSY B1, `(.L_x_538) ;  /* 0x0000006000017945 */ /* 0x000fe80003800000 */
[----:B------:R0:W-:Y:S01]  /*12c70*/  @!P4 STG.E.U8 desc[UR36][R8.64+0xf0], R3 ;  /* 0x0000f0030800c986 */ /* 0x0001e2000c101124 */
[----:B------:R-:W-:Y:S05]  /*12c80*/  @P3 BRA `(.L_x_539) ;  /* 0x00000000000c3947 */ /* 0x000fea0003800000 */
[----:B------:R-:W0:Y:S02]  /*12c90*/  LDG.E.U8 R16, desc[UR36][R22.64+0xf1] ;  /* 0x0000f12416107981 */ /* 0x000e24000c1e1100 */
[----:B0-----:R-:W-:-:S05]  /*12ca0*/  PRMT R3, R16, 0x8880, RZ ;  /* 0x0000888010037816 */ /* 0x001fca00000000ff */
[----:B------:R-:W-:-:S07]  /*12cb0*/  IMAD R2, R3, R18, RZ ;  /* 0x0000001203027224 */ /* 0x000fce00078e02ff */
.L_x_539:
[----:B------:R-:W-:Y:S05]  /*12cc0*/  BSYNC B1 ;  /* 0x0000000000017941 */ /* 0x000fea0003800000 */
.L_x_538:
[----:B------:R-:W-:Y:S01]  /*12cd0*/  @!P3 IMAD R147, R147, R17, R2 ;  /* 0x000000119393b224 */ /* 0x000fe200078e0202 */
[----:B------:R-:W-:Y:S04]  /*12ce0*/  BSSY B1, `(.L_x_540) ;  /* 0x0000006000017945 */ /* 0x000fe80003800000 */
[----:B------:R0:W-:Y:S01]  /*12cf0*/  @!P3 STG.E.U8 desc[UR36][R8.64+0xf1], R147 ;  /* 0x0000f1930800b986 */ /* 0x0001e2000c101124 */
[----:B------:R-:W-:Y:S05]  /*12d00*/  @P0 BRA `(.L_x_541) ;  /* 0x00000000000c0947 */ /* 0x000fea0003800000 */
[----:B------:R-:W0:Y:S02]  /*12d10*/  LDG.E.U8 R16, desc[UR36][R4.64+0xf8] ;  /* 0x0000f82404107981 */ /* 0x000e24000c1e1100 */
[----:B0-----:R-:W-:-:S05]  /*12d20*/  PRMT R3, R16, 0x8880, RZ ;  /* 0x0000888010037816 */ /* 0x001fca00000000ff */
[----:B------:R-:W-:-:S07]  /*12d30*/  IMAD R2, R3, R18, RZ ;  /* 0x0000001203027224 */ /* 0x000fce00078e02ff */
.L_x_541:
[----:B------:R-:W-:Y:S05]  /*12d40*/  BSYNC B1 ;  /* 0x0000000000017941 */ /* 0x000fea0003800000 */
.L_x_540:
[----:B0-----:R-:W-:Y:S01]  /*12d50*/  @!P0 IMAD R3, R148, R17, R2 ;  /* 0x0000001194038224 */ /* 0x001fe200078e0202 */
[----:B------:R-:W-:Y:S04]  /*12d60*/  BSSY B1, `(.L_x_542) ;  /* 0x0000006000017945 */ /* 0x000fe80003800000 */
[----:B------:R0:W-:Y:S01]  /*12d70*/  @!P0 STG.E.U8 desc[UR36][R6.64+0xf8], R3 ;  /* 0x0000f80306008986 */ /* 0x0001e2000c101124 */
[----:B------:R-:W-:Y:S05]  /*12d80*/  @P2 BRA `(.L_x_543) ;  /* 0x00000000000c2947 */ /* 0x000fea0003800000 */
[----:B------:R-:W0:Y:S02]  /*12d90*/  LDG.E.U8 R16, desc[UR36][R4.64+0xf9] ;  /* 0x0000f92404107981 */ /* 0x000e24000c1e1100 */
[----:B0-----:R-:W-:-:S05]  /*12da0*/  PRMT R3, R16, 0x8880, RZ ;  /* 0x0000888010037816 */ /* 0x001fca00000000ff */
[----:B------:R-:W-:-:S07]  /*12db0*/  IMAD R2, R3, R18, RZ ;  /* 0x0000001203027224 */ /* 0x000fce00078e02ff */
.L_x_543:
[----:B------:R-:W-:Y:S05]  /*12dc0*/  BSYNC B1 ;  /* 0x0000000000017941 */ /* 0x000fea0003800000 */
.L_x_542:
[----:B------:R-:W-:Y:S01]  /*12dd0*/  @!P2 IMAD R149, R149, R17, R2 ;  /* 0x000000119595a224 */ /* 0x000fe200078e0202 */
[----:B------:R-:W-:Y:S04]  /*12de0*/  BSSY B1, `(.L_x_544) ;  /* 0x0000006000017945 */ /* 0x000fe80003800000 */
[----:B------:R0:W-:Y:S01]  /*12df0*/  @!P2 STG.E.U8 desc[UR36][R6.64+0xf9], R149 ;  /* 0x0000f9950600a986 */ /* 0x0001e2000c101124 */
[----:B------:R-:W-:Y:S05]  /*12e00*/  @P5 BRA `(.L_x_545) ;  /* 0x00000000000c5947 */ /* 0x000fea0003800000 */
[----:B------:R-:W0:Y:S02]  /*12e10*/  LDG.E.U8 R16, desc[UR36][R22.64+0xf8] ;  /* 0x0000f82416107981 */ /* 0x000e24000c1e1100 */
[----:B0-----:R-:W-:-:S05]  /*12e20*/  PRMT R3, R16, 0x8880, RZ ;  /* 0x0000888010037816 */ /* 0x001fca00000000ff */
[----:B------:R-:W-:-:S07]  /*12e30*/  IMAD R2, R3, R18, RZ ;  /* 0x0000001203027224 */ /* 0x000fce00078e02ff */
.L_x_545:
[----:B------:R-:W-:Y:S05]  /*12e40*/  BSYNC B1 ;  /* 0x0000000000017941 */ /* 0x000fea0003800000 */
.L_x_544:
[----:B0-----:R-:W-:Y:S01]  /*12e50*/  @!P5 IMAD R3, R150, R17, R2 ;  /* 0x000000119603d224 */ /* 0x001fe200078e0202 */
[----:B------:R-:W-:Y:S01]  /*12e60*/  ISETP.LT.OR P1, PT, R0, 0xfa, !P1 ;  /* 0x000000fa0000780c */ /* 0x000fe20004f21670 */
[----:B------:R-:W-:Y:S03]  /*12e70*/  BSSY B1, `(.L_x_546) ;  /* 0x0000006000017945 */ /* 0x000fe60003800000 */
[----:B------:R0:W-:Y:S09]  /*12e80*/  @!P5 STG.E.U8 desc[UR36][R8.64+0xf8], R3 ;  /* 0x0000f8030800d986 */ /* 0x0001f2000c101124 */
[----:B------:R-:W-:Y:S05]  /*12e90*/  @P1 BRA `(.L_x_547) ;  /* 0x00000000000c1947 */ /* 0x000fea0003800000 */
[----:B------:R-:W0:Y:S02]  /*12ea0*/  LDG.E.U8 R16, desc[UR36][R22.64+0xf9] ;  /* 0x0000f92416107981 */ /* 0x000e24000c1e1100 */
[----:B0-----:R-:W-:-:S05]  /*12eb0*/  PRMT R3, R16, 0x8880, RZ ;  /* 0x0000888010037816 */ /* 0x001fca00000000ff */
[----:B------:R-:W-:-:S07]  /*12ec0*/  IMAD R2, R3, R18, RZ ;  /* 0x0000001203027224 */ /* 0x000fce00078e02ff */
.L_x_547:
[----:B------:R-:W-:Y:S05]  /*12ed0*/  BSYNC B1 ;  /* 0x0000000000017941 */ /* 0x000fea0003800000 */
.L_x_546:
[----:B------:R-:W-:Y:S01]  /*12ee0*/  IMAD R151, R151, R17, R2 ;  /* 0x0000001197977224 */ /* 0x000fe200078e0202 */
[----:B------:R-:W-:Y:S06]  /*12ef0*/  @P1 BRA `(.L_x_548) ;  /* 0x0000003800181947 */ /* 0x000fec0003800000 */
[----:B------:R0:W-:Y:S01]  /*12f00*/  STG.E.U8 desc[UR36][R8.64+0xf9], R151 ;  /* 0x0000f99708007986 */ /* 0x0001e2000c101124 */
[----:B------:R-:W-:Y:S05]  /*12f10*/  BRA `(.L_x_548) ;  /* 0x0000003800107947 */ /* 0x000fea0003800000 */
.L_x_35:
[----:B------:R-:W2:Y:S04]  /*12f20*/  LDL.LU R2, [R1] ;  /* 0x0000000001027983 */ /* 0x000ea80000300800 */
[----:B------:R-:W3:Y:S04]  /*12f30*/  LDL.LU R3, [R1+0x14] ;  /* 0x0000140001037983 */ /* 0x000ee80000300800 */
[----:B------:R-:W4:Y:S04]  /*12f40*/  LDL.LU R13, [R1+0x94] ;  /* 0x00009400010d7983 */ /* 0x000f280000300800 */
[----:B------:R-:W5:Y:S04]  /*12f50*/  LDL.LU R15, [R1+0x98] ;  /* 0x00009800010f7983 */ /* 0x000f680000300800 */
        /* <DEDUP_REMOVED lines=61> */
[----:B------:R-:W5:Y:S01]  /*13330*/  LDL.LU R176, [R1+0x194] ;  /* 0x0001940001b07983 */ /* 0x000f620000300800 */
[----:B------:R-:W-:-:S03]  /*13340*/  ISETP.GE.AND P2, PT, R154, 0x1, PT ;  /* 0x000000019a00780c */ /* 0x000fc60003f46270 */
[----:B------:R-:W5:Y:S04]  /*13350*/  LDL.LU R175, [R1+0x198] ;  /* 0x0001980001af7983 */ /* 0x000f680000300800 */
[----:B------:R-:W5:Y:S04]  /*13360*/  LDL.LU R174, [R1+0x19c] ;  /* 0x00019c0001ae7983 */ /* 0x000f680000300800 */
[----:B------:R-:W5:Y:S04]  /*13370*/  LDL.LU R173, [R1+0x1a0] ;  /* 0x0001a00001ad7983 */ /* 0x000f680000300800 */
[----:B------:R-:W5:Y:S01]  /*13380*/  LDL.LU R172, [R1+0x1a4] ;  /* 0x0001a40001ac7983 */ /* 0x000f620000300800 */
[----:B------:R-:W-:-:S03]  /*13390*/  ISETP.LT.OR P0, PT, R0, 0x1, !P2 ;  /* 0x000000010000780c */ /* 0x000fc60005701670 */
        /* <DEDUP_REMOVED lines=13> */
[----:B--2---:R-:W-:-:S03]  /*13470*/  @!P0 IMAD R2, R2, R17, RZ ;  /* 0x0000001102028224 */ /* 0x004fc600078e02ff */
        /* <DEDUP_REMOVED lines=9> */
[----:B------:R0:W-:Y:S04]  /*13510*/  @!P0 STG.E.U8 desc[UR36][R4.64], R2 ;  /* 0x0000000204008986 */ /* 0x0001e8000c101124 */
[----:B0-----:R-:W3:Y:S01]  /*13520*/  LDL.LU R2, [R1+0x4] ;  /* 0x0000040001027983 */ /* 0x001ee20000300800 */
[----:B------:R-:W-:-:S02]  /*13530*/  ISETP.LT.OR P0, PT, R0, 0x2, !P2 ;  /* 0x000000020000780c */ /* 0x000fc40005701670 */
[----:B------:R-:W-:-:S11]  /*13540*/  ISETP.GE.AND P1, PT, R154, 0x9, PT ;  /* 0x000000099a00780c */ /* 0x000fd60003f26270 */
[----:B---3--:R-:W-:-:S05]  /*13550*/  @!P0 IMAD R2, R2, R17, RZ ;  /* 0x0000001102028224 */ /* 0x008fca00078e02ff */
[----:B------:R0:W-:Y:S04]  /*13560*/  @!P0 STG.E.U8 desc[UR36][R4.64+0x1], R2 ;  /* 0x0000010204008986 */ /* 0x0001e8000c101124 */
[----:B0-----:R-:W3:Y:S01]  /*13570*/  LDL.LU R2, [R1+0x8] ;  /* 0x0000080001027983 */ /* 0x001ee20000300800 */
[----:B------:R-:W-:-:S13]  /*13580*/  ISETP.LT.OR P0, PT, R0, 0x1, !P1 ;  /* 0x000000010000780c */ /* 0x000fda0004f01670 */
[----:B---3--:R-:W-:-:S05]  /*13590*/  @!P0 IMAD R2, R2, R17, RZ ;  /* 0x0000001102028224 */ /* 0x008fca00078e02ff */
[----:B------:R0:W-:Y:S04]  /*135a0*/  @!P0 STG.E.U8 desc[UR36][R10.64], R2 ;  /* 0x000000020a008986 */ /* 0x0001e8000c101124 */
[----:B0-----:R-:W3:Y:S01]  /*135b0*/  LDL.LU R2, [R1+0xc] ;  /* 0x00000c0001027983 */ /* 0x001ee20000300800 */
[C---:B------:R-:W-:Y:S02]  /*135c0*/  ISETP.LT.OR P0, PT, R0.reuse, 0x2, !P1 ;  /* 0x000000020000780c */ /* 0x040fe40004f01670 */
[C---:B------:R-:W-:Y:S02]  /*135d0*/  ISETP.LT.OR P4, PT, R0.reuse, 0x9, !P2 ;  /* 0x000000090000780c */ /* 0x040fe40005781670 */
[C---:B------:R-:W-:Y:S02]  /*135e0*/  ISETP.LT.OR P3, PT, R0.reuse, 0xa, !P2 ;  /* 0x0000000a0000780c */ /* 0x040fe40005761670 */
[----:B------:R-:W-:-:S07]  /*135f0*/  ISETP.LT.OR P5, PT, R0, 0x9, !P1 ;  /* 0x000000090000780c */ /* 0x000fce0004fa1670 */
[----:B---3--:R-:W-:-:S05]  /*13600*/  @!P0 IMAD R2, R2, R17, RZ ;  /* 0x0000001102028224 */ /* 0x008fca00078e02ff */
[----:B------:R0:W-:Y:S04]  /*13610*/  @!P0 STG.E.U8 desc[UR36][R10.64+0x1], R2 ;  /* 0x000001020a008986 */ /* 0x0001e8000c101124 */
[----:B0-----:R-:W3:Y:S01]  /*13620*/  LDL.LU R2, [R1+0x10] ;  /* 0x0000100001027983 */ /* 0x001ee20000300800 */
[-C--:B------:R-:W-:Y:S01]  /*13630*/  @!P3 IMAD R3, R3, R17.reuse, RZ ;  /* 0x000000110303b224 */ /* 0x080fe200078e02ff */
[----:B------:R-:W-:Y:S01]  /*13640*/  ISETP.LT.OR P0, PT, R0, 0xa, !P1 ;  /* 0x0000000a0000780c */ /* 0x000fe20004f01670 */
[----:B---3--:R-:W-:-:S05]  /*13650*/  @!P4 IMAD R2, R2, R17, RZ ;  /* 0x000000110202c224 */ /* 0x008fca00078e02ff */
[----:B------:R0:W-:Y:S04]  /*13660*/  @!P4 STG.E.U8 desc[UR36][R4.64+0x8], R2 ;  /* 0x000008020400c986 */ /* 0x0001e8000c101124 */
[----:B0-----:R-:W3:Y:S01]  /*13670*/  LDL.LU R2, [R1+0x18] ;  /* 0x0000180001027983 */ /* 0x001ee20000300800 */
[----:B------:R-:W-:-:S03]  /*13680*/  ISETP.LT.OR P4, PT, R0, 0x11, !P2 ;  /* 0x000000110000780c */ /* 0x000fc60005781670 */
[----:B------:R0:W-:Y:S04]  /*13690*/  @!P3 STG.E.U8 desc[UR36][R4.64+0x9], R3 ;  /* 0x000009030400b986 */ /* 0x0001e8000c101124 */
[----:B0-----:R-:W4:Y:S01]  /*136a0*/  LDL.LU R3, [R1+0x24] ;  /* 0x0000240001037983 */ /* 0x001f220000300800 */
[----:B---3--:R-:W-:-:S05]  /*136b0*/  @!P5 IMAD R2, R2, R17, RZ ;  /* 0x000000110202d224 */ /* 0x008fca00078e02ff */
[----:B------:R0:W-:Y:S04]  /*136c0*/  @!P5 STG.E.U8 desc[UR36][R10.64+0x8], R2 ;  /* 0x000008020a00d986 */ /* 0x0001e8000c101124 */
[----:B0-----:R-:W3:Y:S02]  /*136d0*/  LDL.LU R2, [R1+0x1c] ;  /* 0x00001c0001027983 */ /* 0x001ee40000300800 */
[----:B---3--:R-:W-:-:S05]  /*136e0*/  @!P0 IMAD R2, R2, R17, RZ ;  /* 0x0000001102028224 */ /* 0x008fca00078e02ff */
[----:B------:R0:W-:Y:S04]  /*136f0*/  @!P0 STG.E.U8 desc[UR36][R10.64+0x9], R2 ;  /* 0x000009020a008986 */ /* 0x0001e8000c101124 */
[----:B0-----:R-:W3:Y:S01]  /*13700*/  LDL.LU R2, [R1+0x20] ;  /* 0x0000200001027983 */ /* 0x001ee20000300800 */
[C---:B------:R-:W-:Y:S02]  /*13710*/  ISETP.LT.OR P3, PT, R0.reuse, 0x12, !P2 ;  /* 0x000000120000780c */ /* 0x040fe40005761670 */
[----:B------:R-:W-:Y:S01]  /*13720*/  ISETP.LT.OR P5, PT, R0, 0x11, !P1 ;  /* 0x000000110000780c */ /* 0x000fe20004fa1670 */
[----:B---3--:R-:W-:-:S05]  /*13730*/  @!P4 IMAD R2, R2, R17, RZ ;  /* 0x000000110202c224 */ /* 0x008fca00078e02ff */
[----:B------:R0:W-:Y:S04]  /*13740*/  @!P4 STG.E.U8 desc[UR36][R4.64+0x10], R2 ;  /* 0x000010020400c986 */ /* 0x0001e8000c101124 */
[----:B0-----:R-:W3:Y:S01]  /*13750*/  LDL.LU R2, [R1+0x28] ;  /* 0x0000280001027983 */ /* 0x001ee20000300800 */
[----:B----4-:R-:W-:-:S05]  /*13760*/  @!P3 IMAD R3, R3, R17, RZ ;  /* 0x000000110303b224 */ /* 0x010fca00078e02ff */
[----:B------:R0:W-:Y:S04]  /*13770*/  @!P3 STG.E.U8 desc[UR36][R4.64+0x11], R3 ;  /* 0x000011030400b986 */ /* 0x0001e8000c101124 */
[----:B0-----:R-:W4:Y:S01]  /*13780*/  LDL.LU R3, [R1+0x34] ;  /* 0x0000340001037983 */ /* 0x001f220000300800 */
[----:B---3--:R-:W-:-:S05]  /*13790*/  @!P5 IMAD R2, R2, R17, RZ ;  /* 0x000000110202d224 */ /* 0x008fca00078e02ff */
[----:B------:R0:W-:Y:S04]  /*137a0*/  @!P5 STG.E.U8 desc[UR36][R10.64+0x10], R2 ;  /* 0x000010020a00d986 */ /* 0x0001e8000c101124 */
[----:B0-----:R-:W3:Y:S01]  /*137b0*/  LDL.LU R2, [R1+0x2c] ;  /* 0x00002c0001027983 */ /* 0x001ee20000300800 */
[C---:B------:R-:W-:Y:S02]  /*137c0*/  ISETP.LT.OR P0, PT, R0.reuse, 0x12, !P1 ;  /* 0x000000120000780c */ /* 0x040fe40004f01670 */
[----:B------:R-:W-:-:S11]  /*137d0*/  ISETP.LT.OR P4, PT, R0, 0x19, !P2 ;  /* 0x000000190000780c */ /* 0x000fd60005781670 */
        /* <DEDUP_REMOVED lines=35> */
[----:B------:R-:W-:-:S13]  /*13a10*/  ISETP.LT.OR P5, PT, R0, 0x2a, !P2 ;  /* 0x0000002a0000780c */ /* 0x000fda00057a1670 */
[----:B----4-:R-:W-:-:S05]  /*13a20*/  @!P5 IMAD R3, R3, R17, RZ ;  /* 0x000000110303d224 */ /* 0x010fca00078e02ff */
[----:B------:R-:W-:Y:S01]  /*13a30*/  @!P5 STG.E.U8 desc[UR36][R4.64+0x29], R3 ;  /* 0x000029030400d986 */ /* 0x000fe2000c101124 */
[----:B---3--:R-:W-:-:S05]  /*13a40*/  @!P4 IMAD R2, R2, R17, RZ ;  /* 0x000000110202c224 */ /* 0x008fca00078e02ff */
[----:B------:R0:W-:Y:S04]  /*13a50*/  @!P4 STG.E.U8 desc[UR36][R4.64+0x28], R2 ;  /* 0x000028020400c986 */ /* 0x0001e8000c101124 */
[----:B0-----:R-:W3:Y:S04]  /*13a60*/  LDL.LU R2, [R1+0x58] ;  /* 0x0000580001027983 */ /* 0x001ee80000300800 */
[----:B------:R-:W4:Y:S01]  /*13a70*/  LDL.LU R3, [R1+0x5c] ;  /* 0x00005c0001037983 */ /* 0x000f220000300800 */
[C---:B------:R-:W-:Y:S02]  /*13a80*/  ISETP.LT.OR P0, PT, R0.reuse, 0x29, !P1 ;  /* 0x000000290000780c */ /* 0x040fe40004f01670 */
[----:B------:R-:W-:-:S11]  /*13a90*/  ISETP.LT.OR P3, PT, R0, 0x2a, !P1 ;  /* 0x0000002a0000780c */ /* 0x000fd60004f61670 */
[----:B---3--:R-:W-:-:S05]  /*13aa0*/  @!P0 IMAD R2, R2, R17, RZ ;  /* 0x0000001102028224 */ /* 0x008fca00078e02ff */
[----:B------:R0:W-:Y:S04]  /*13ab0*/  @!P0 STG.E.U8 desc[UR36][R10.64+0x28], R2 ;  /* 0x000028020a008986 */ /* 0x0001e8000c101124 */
[----:B0-----:R-:W3:Y:S01]  /*13ac0*/  LDL.LU R2, [R1+0x60] ;  /* 0x0000600001027983 */ /* 0x001ee20000300800 */
[----:B----4-:R-:W-:-:S05]  /*13ad0*/  @!P3 IMAD R3, R3, R17, RZ ;  /* 0x000000110303b224 */ /* 0x010fca00078e02ff */
[----:B------:R0:W-:Y:S04]  /*13ae0*/  @!P3 STG.E.U8 desc[UR36][R10.64+0x29], R3 ;  /* 0x000029030a00b986 */ /* 0x0001e8000c101124 */
[----:B0-----:R-:W4:Y:S01]  /*13af0*/  LDL.LU R3, [R1+0x64] ;  /* 0x0000640001037983 */ /* 0x001f220000300800 */
        /* <DEDUP_REMOVED lines=49> */
[C---:B------:R-:W-:Y:S02]  /*13e10*/  ISETP.LT.OR P5, PT, R0.reuse, 0x4a, !P2 ;  /* 0x0000004a0000780c */ /* 0x040fe400057a1670 */
[C---:B------:R-:W-:Y:S02]  /*13e20*/  ISETP.LT.OR P0, PT, R0.reuse, 0x49, !P1 ;  /* 0x000000490000780c */ /* 0x040fe40004f01670 */
[----:B------:R-:W-:-:S09]  /*13e30*/  ISETP.LT.OR P3, PT, R0, 0x4a, !P1 ;  /* 0x0000004a0000780c */ /* 0x000fd20004f61670 */
[-C--:B------:R-:W-:Y:S02]  /*13e40*/  @!P5 IMAD R13, R13, R17.reuse, RZ ;  /* 0x000000110d0dd224 */ /* 0x080fe400078e02ff */
[-C--:B-----5:R-:W-:Y:S02]  /*13e50*/  @!P0 IMAD R15, R15, R17.reuse, RZ ;  /* 0x000000110f0f8224 */ /* 0x0a0fe400078e02ff */
[----:B------:R-:W-:Y:S01]  /*13e60*/  @!P3 IMAD R21, R21, R17, RZ ;  /* 0x000000111515b224 */ /* 0x000fe200078e02ff */
[----:B------:R0:W-:Y:S01]  /*13e70*/  @!P5 STG.E.U8 desc[UR36][R4.64+0x49], R13 ;  /* 0x0000490d0400d986 */ /* 0x0001e2000c101124 */
[----:B------:R-:W-:-:S13]  /*13e80*/  ISETP.LT.OR P5, PT, R0, 0x52, !P2 ;  /* 0x000000520000780c */ /* 0x000fda00057a1670 */
[-C--:B------:R-:W-:Y:S02]  /*13e90*/  @!P5 IMAD R23, R23, R17.reuse, RZ ;  /* 0x000000111717d224 */ /* 0x080fe400078e02ff */
[----:B---3--:R-:W-:-:S05]  /*13ea0*/  @!P4 IMAD R2, R2, R17, RZ ;  /* 0x000000110202c224 */ /* 0x008fca00078e02ff */
[----:B------:R-:W-:Y:S01]  /*13eb0*/  @!P4 STG.E.U8 desc[UR36][R4.64+0x48], R2 ;  /* 0x000048020400c986 */ /* 0x000fe2000c101124 */
[----:B------:R-:W-:-:S03]  /*13ec0*/  ISETP.LT.OR P4, PT, R0, 0x51, !P2 ;  /* 0x000000510000780c */ /* 0x000fc60005781670 */
[----:B------:R1:W-:Y:S01]  /*13ed0*/  @!P0 STG.E.U8 desc[UR36][R10.64+0x48], R15 ;  /* 0x0000480f0a008986 */ /* 0x0003e2000c101124 */
[----:B------:R-:W-:-:S03]  /*13ee0*/  ISETP.LT.OR P0, PT, R0, 0x51, !P1 ;  /* 0x000000510000780c */ /* 0x000fc60004f01670 */
[----:B------:R3:W-:Y:S01]  /*13ef0*/  @!P3 STG.E.U8 desc[UR36][R10.64+0x49], R21 ;  /* 0x000049150a00b986 */ /* 0x0007e2000c101124 */
[----:B------:R-:W-:-:S05]  /*13f00*/  ISETP.LT.OR P3, PT, R0, 0x52, !P1 ;  /* 0x000000520000780c */ /* 0x000fca0004f61670 */
[----:B----4-:R-:W-:-:S05]  /*13f10*/  @!P4 IMAD R3, R3, R17, RZ ;  /* 0x000000110303c224 */ /* 0x010fca00078e02ff */
[----:B------:R4:W-:Y:S01]  /*13f20*/  @!P4 STG.E.U8 desc[UR36][R4.64+0x50], R3 ;  /* 0x000050030400c986 */ /* 0x0009e2000c101124 */
[----:B------:R-:W-:Y:S01]  /*13f30*/  ISETP.LT.OR P4, PT, R0, 0x59, !P2 ;  /* 0x000000590000780c */ /* 0x000fe20005781670 */
[-C--:B0-----:R-:W-:Y:S02]  /*13f40*/  @!P0 IMAD R13, R235, R17.reuse, RZ ;  /* 0x00000011eb0d8224 */ /* 0x081fe400078e02ff */
[----:B------:R0:W-:Y:S01]  /*13f50*/  @!P5 STG.E.U8 desc[UR36][R4.64+0x51], R23 ;  /* 0x000051170400d986 */ /* 0x0001e2000c101124 */
[----:B-1----:R-:W-:Y:S01]  /*13f60*/  @!P3 IMAD R15, R234, R17, RZ ;  /* 0x00000011ea0fb224 */ /* 0x002fe200078e02ff */
[C---:B------:R-:W-:Y:S02]  /*13f70*/  ISETP.LT.OR P5, PT, R0.reuse, 0x5a, !P2 ;  /* 0x0000005a0000780c */ /* 0x040fe400057a1670 */
[----:B------:R1:W-:Y:S01]  /*13f80*/  @!P0 STG.E.U8 desc[UR36][R10.64+0x50], R13 ;  /* 0x0000500d0a008986 */ /* 0x0003e2000c101124 */
[----:B------:R-:W-:-:S05]  /*13f90*/  ISETP.LT.OR P0, PT, R0, 0x59, !P1 ;  /* 0x000000590000780c */ /* 0x000fca0004f01670 */
[----:B---3--:R-:W-:Y:S01]  /*13fa0*/  @!P4 IMAD R21, R233, R17, RZ ;  /* 0x00000011e915c224 */ /* 0x008fe200078e02ff */
[----:B------:R3:W-:Y:S01]  /*13fb0*/  @!P3 STG.E.U8 desc[UR36][R10.64+0x51], R15 ;  /* 0x0000510f0a00b986 */ /* 0x0007e2000c101124 */
[----:B------:R-:W-:-:S03]  /*13fc0*/  ISETP.LT.OR P3, PT, R0, 0x5a, !P1 ;  /* 0x0000005a0000780c */ /* 0x000fc60004f61670 */
[----:B------:R5:W-:Y:S01]  /*13fd0*/  @!P4 STG.E.U8 desc[UR36][R4.64+0x58], R21 ;  /* 0x000058150400c986 */ /* 0x000be2000c101124 */
[----:B------:R-:W-:Y:S01]  /*13fe0*/  ISETP.LT.OR P4, PT, R0, 0x61, !P2 ;  /* 0x000000610000780c */ /* 0x000fe20005781670 */
[-C--:B----4-:R-:W-:Y:S02]  /*13ff0*/  @!P5 IMAD R3, R232, R17.reuse, RZ ;  /* 0x00000011e803d224 */ /* 0x090fe400078e02ff */
[----:B0-----:R-:W-:-:S03]  /*14000*/  @!P0 IMAD R23, R231, R17, RZ ;  /* 0x00000011e7178224 */ /* 0x001fc600078e02ff */
[----:B------:R0:W-:Y:S01]  /*14010*/  @!P5 STG.E.U8 desc[UR36][R4.64+0x59], R3 ;  /* 0x000059030400d986 */ /* 0x0001e2000c101124 */
[----:B------:R-:W-:Y:S02]  /*14020*/  ISETP.LT.OR P5, PT, R0, 0x62, !P2 ;  /* 0x000000620000780c */ /* 0x000fe400057a1670 */
[-C--:B-1----:R-:W-:Y:S01]  /*14030*/  @!P3 IMAD R13, R230, R17.reuse, RZ ;  /* 0x00000011e60db224 */ /* 0x082fe200078e02ff */
[----:B------:R1:W-:Y:S01]  /*14040*/  @!P0 STG.E.U8 desc[UR36][R10.64+0x58], R23 ;  /* 0x000058170a008986 */ /* 0x0003e2000c101124 */
[C---:B------:R-:W-:Y:S02]  /*14050*/  ISETP.LT.OR P0, PT, R0.reuse, 0x61, !P1 ;  /* 0x000000610000780c */ /* 0x040fe40004f01670 */
[----:B---3--:R-:W-:Y:S01]  /*14060*/  @!P4 IMAD R15, R229, R17, RZ ;  /* 0x00000011e50fc224 */ /* 0x008fe200078e02ff */
[----:B------:R3:W-:Y:S01]  /*14070*/  @!P3 STG.E.U8 desc[UR36][R10.64+0x59], R13 ;  /* 0x0000590d0a00b986 */ /* 0x0007e2000c101124 */
[----:B------:R-:W-:-:S03]  /*14080*/  ISETP.LT.OR P3, PT, R0, 0x62, !P1 ;  /* 0x000000620000780c */ /* 0x000fc60004f61670 */
[----:B------:R4:W-:Y:S01]  /*14090*/  @!P4 STG.E.U8 desc[UR36][R4.64+0x60], R15 ;  /* 0x0000600f0400c986 */ /* 0x0009e2000c101124 */
[----:B------:R-:W-:Y:S01]  /*140a0*/  ISETP.LT.OR P4, PT, R0, 0x69, !P2 ;  /* 0x000000690000780c */ /* 0x000fe20005781670 */
[----:B-----5:R-:W-:-:S04]  /*140b0*/  @!P5 IMAD R21, R228, R17, RZ ;  /* 0x00000011e415d224 */ /* 0x020fc800078e02ff */
[-C--:B0-----:R-:W-:Y:S01]  /*140c0*/  @!P0 IMAD R3, R227, R17.reuse, RZ ;  /* 0x00000011e3038224 */ /* 0x081fe200078e02ff */
        /* <DEDUP_REMOVED lines=10> */
[----:B----4-:R-:W-:-:S04]  /*14170*/  @!P5 IMAD R15, R224, R17, RZ ;  /* 0x00000011e00fd224 */ /* 0x010fc800078e02ff */
        /* <DEDUP_REMOVED lines=195> */
[-C--:B--2---:R-:W-:Y:S01]  /*14db0*/  @!P3 IMAD R21, R158, R17.reuse, RZ ;  /* 0x000000119e15b224 */ /* 0x084fe200078e02ff */
[----:B------:R2:W-:Y:S01]  /*14dc0*/  @!P0 STG.E.U8 desc[UR36][R10.64+0xe8], R15 ;  /* 0x0000e80f0a008986 */ /* 0x0005e2000c101124 */
[C---:B------:R-:W-:Y:S02]  /*14dd0*/  ISETP.LT.OR P0, PT, R0.reuse, 0xf1, !P1 ;  /* 0x000000f10000780c */ /* 0x040fe40004f01670 */
[----:B-1----:R-:W-:Y:S01]  /*14de0*/  @!P4 IMAD R3, R157, R17, RZ ;  /* 0x000000119d03c224 */ /* 0x002fe200078e02ff */
[----:B------:R1:W-:Y:S01]  /*14df0*/  @!P3 STG.E.U8 desc[UR36][R10.64+0xe9], R21 ;  /* 0x0000e9150a00b986 */ /* 0x0003e2000c101124 */
[----:B------:R-:W-:-:S03]  /*14e00*/  ISETP.LT.OR P3, PT, R0, 0xf2, !P1 ;  /* 0x000000f20000780c */ /* 0x000fc60004f61670 */
[----:B------:R4:W-:Y:S01]  /*14e10*/  @!P4 STG.E.U8 desc[UR36][R4.64+0xf0], R3 ;  /* 0x0000f0030400c986 */ /* 0x0009e2000c101124 */
[----:B------:R-:W-:Y:S01]  /*14e20*/  ISETP.LT.OR P4, PT, R0, 0xf9, !P2 ;  /* 0x000000f90000780c */ /* 0x000fe20005781670 */
[----:B---3--:R-:W-:-:S04]  /*14e30*/  @!P5 IMAD R23, R156, R17, RZ ;  /* 0x000000119c17d224 */ /* 0x008fc800078e02ff */
[-C--:B0-----:R-:W-:Y:S01]  /*14e40*/  @!P0 IMAD R13, R153, R17.reuse, RZ ;  /* 0x00000011990d8224 */ /* 0x081fe200078e02ff */
[----:B------:R0:W-:Y:S01]  /*14e50*/  @!P5 STG.E.U8 desc[UR36][R4.64+0xf1], R23 ;  /* 0x0000f1170400d986 */ /* 0x0001e2000c101124 */
[----:B------:R-:W-:Y:S02]  /*14e60*/  ISETP.LT.OR P2, PT, R0, 0xfa, !P2 ;  /* 0x000000fa0000780c */ /* 0x000fe40005741670 */
[-C--:B--2---:R-:W-:Y:S01]  /*14e70*/  @!P3 IMAD R15, R152, R17.reuse, RZ ;  /* 0x00000011980fb224 */ /* 0x084fe200078e02ff */
[----:B------:R2:W-:Y:S01]  /*14e80*/  @!P0 STG.E.U8 desc[UR36][R10.64+0xf0], R13 ;  /* 0x0000f00d0a008986 */ /* 0x0005e2000c101124 */
[----:B------:R-:W-:Y:S02]  /*14e90*/  ISETP.GE.AND P0, PT, R154, 0x81, PT ;  /* 0x000000819a00780c */ /* 0x000fe40003f06270 */
[----:B-1----:R-:W-:Y:S01]  /*14ea0*/  @!P4 IMAD R21, R22, R17, RZ ;  /* 0x000000111615c224 */ /* 0x002fe200078e02ff */
[C---:B------:R-:W-:Y:S01]  /*14eb0*/  ISETP.LT.OR P5, PT, R0.reuse, 0xf9, !P1 ;  /* 0x000000f90000780c */ /* 0x040fe20004fa1670 */
[----:B------:R1:W-:Y:S01]  /*14ec0*/  @!P3 STG.E.U8 desc[UR36][R10.64+0xf1], R15 ;  /* 0x0000f10f0a00b986 */ /* 0x0003e2000c101124 */
[----:B------:R-:W-:-:S02]  /*14ed0*/  ISETP.LT.OR P1, PT, R0, 0xfa, !P1 ;  /* 0x000000fa0000780c */ /* 0x000fc40004f21670 */
[C---:B------:R-:W-:Y:S01]  /*14ee0*/  ISETP.LT.OR P3, PT, R0.reuse, 0x1, !P0 ;  /* 0x000000010000780c */ /* 0x040fe20004761670 */
[----:B------:R-:W-:Y:S01]  /*14ef0*/  @!P4 STG.E.U8 desc[UR36][R4.64+0xf8], R21 ;  /* 0x0000f8150400c986 */ /* 0x000fe2000c101124 */
[----:B------:R-:W-:Y:S01]  /*14f00*/  ISETP.LT.OR P4, PT, R0, 0x2, !P0 ;  /* 0x000000020000780c */ /* 0x000fe20004781670 */
[----:B----4-:R-:W-:-:S05]  /*14f10*/  @!P2 IMAD R3, R20, R17, RZ ;  /* 0x000000111403a224 */ /* 0x010fca00078e02ff */
[----:B------:R3:W-:Y:S01]  /*14f20*/  @!P2 STG.E.U8 desc[UR36][R4.64+0xf9], R3 ;  /* 0x0000f9030400a986 */ /* 0x0007e2000c101124 */
[-C--:B0-----:R-:W-:Y:S02]  /*14f30*/  @!P5 IMAD R23, R14, R17.reuse, RZ ;  /* 0x000000110e17d224 */ /* 0x081fe400078e02ff */
[-C--:B--2---:R-:W-:Y:S01]  /*14f40*/  @!P1 IMAD R13, R12, R17.reuse, RZ ;  /* 0x000000110c0d9224 */ /* 0x084fe200078e02ff */
[----:B------:R-:W-:Y:S01]  /*14f50*/  ISETP.GE.AND P2, PT, R154, 0x89, PT ;  /* 0x000000899a00780c */ /* 0x000fe20003f46270 */
[-C--:B-1----:R-:W-:Y:S02]  /*14f60*/  @!P3 IMAD R15, R24, R17.reuse, RZ ;  /* 0x00000011180fb224 */ /* 0x082fe400078e02ff */
[----:B------:R-:W-:Y:S01]  /*14f70*/  @!P4 IMAD R25, R25, R17, RZ ;  /* 0x000000111919c224 */ /* 0x000fe200078e02ff */
[----:B------:R-:W-:Y:S01]  /*14f80*/  @!P5 STG.E.U8 desc[UR36][R10.64+0xf8], R23 ;  /* 0x0000f8170a00d986 */ /* 0x000fe2000c101124 */
[----:B------:R-:W-:-:S03]  /*14f90*/  ISETP.LT.OR P5, PT, R0, 0x1, !P2 ;  /* 0x000000010000780c */ /* 0x000fc600057a1670 */
[----:B------:R-:W-:Y:S01]  /*14fa0*/  @!P1 STG.E.U8 desc[UR36][R10.64+0xf9], R13 ;  /* 0x0000f90d0a009986 */ /* 0x000fe2000c101124 */
[----:B------:R-:W-:-:S03]  /*14fb0*/  ISETP.LT.OR P1, PT, R0, 0x2, !P2 ;  /* 0x000000020000780c */ /* 0x000fc60005721670 */
[----:B------:R-:W-:Y:S01]  /*14fc0*/  @!P3 STG.E.U8 desc[UR36][R6.64], R15 ;  /* 0x0000000f0600b986 */ /* 0x000fe2000c101124 */
[----:B------:R-:W-:-:S03]  /*14fd0*/  ISETP.LT.OR P3, PT, R0, 0x9, !P0 ;  /* 0x000000090000780c */ /* 0x000fc60004761670 */
[----:B------:R-:W-:Y:S01]  /*14fe0*/  @!P4 STG.E.U8 desc[UR36][R6.64+0x1], R25 ;  /* 0x000001190600c986 */ /* 0x000fe2000c101124 */
[----:B------:R-:W-:Y:S01]  /*14ff0*/  ISETP.LT.OR P4, PT, R0, 0xa, !P0 ;  /* 0x0000000a0000780c */ /* 0x000fe20004781670 */
[----:B---3--:R-:W-:-:S04]  /*15000*/  @!P5 IMAD R3, R26, R17, RZ ;  /* 0x000000111a03d224 */ /* 0x008fc800078e02ff */
[----:B------:R-:W-:-:S04]  /*15010*/  @!P1 IMAD R27, R27, R17, RZ ;  /* 0x000000111b1b9224 */ /* 0x000fc800078e02ff */
[-C--:B------:R-:W-:Y:S01]  /*15020*/  @!P3 IMAD R5, R28, R17.reuse, RZ ;  /* 0x000000111c05b224 */ /* 0x080fe200078e02ff */
[----:B------:R0:W-:Y:S03]  /*15030*/  @!P5 STG.E.U8 desc[UR36][R8.64], R3 ;  /* 0x000000030800d986 */ /* 0x0001e6000c101124 */
[----:B------:R-:W-:Y:S01]  /*15040*/  @!P4 IMAD R29, R29, R17, RZ ;  /* 0x000000111d1dc224 */ /* 0x000fe200078e02ff */
[----:B------:R-:W-:Y:S01]  /*15050*/  @!P1 STG.E.U8 desc[UR36][R8.64+0x1], R27 ;  /* 0x0000011b08009986 */ /* 0x000fe2000c101124 */
[C---:B------:R-:W-:Y:S02]  /*15060*/  ISETP.LT.OR P5, PT, R0.reuse, 0x9, !P2 ;  /* 0x000000090000780c */ /* 0x040fe400057a1670 */
[C---:B------:R-:W-:Y:S01]  /*15070*/  ISETP.LT.OR P1, PT, R0.reuse, 0xa, !P2 ;  /* 0x0000000a0000780c */ /* 0x040fe20005721670 */
[----:B------:R-:W-:Y:S01]  /*15080*/  @!P3 STG.E.U8 desc[UR36][R6.64+0x8], R5 ;  /* 0x000008050600b986 */ /* 0x000fe2000c101124 */
[----:B------:R-:W-:-:S03]  /*15090*/  ISETP.LT.OR P3, PT, R0, 0x11, !P0 ;  /* 0x000000110000780c */ /* 0x000fc60004761670 */
[----:B------:R-:W-:Y:S01]  /*150a0*/  @!P4 STG.E.U8 desc[UR36][R6.64+0x9], R29 ;  /* 0x0000091d0600c986 */ /* 0x000fe2000c101124 */
[----:B------:R-:W-:-:S05]  /*150b0*/  ISETP.LT.OR P4, PT, R0, 0x12, !P0 ;  /* 0x000000120000780c */ /* 0x000fca0004781670 */
[-C--:B0-----:R-:W-:Y:S02]  /*150c0*/  @!P5 IMAD R3, R30, R17.reuse, RZ ;  /* 0x000000111e03d224 */ /* 0x081fe400078e02ff */
[-C--:B------:R-:W-:Y:S02]  /*150d0*/  @!P1 IMAD R31, R31, R17.reuse, RZ ;  /* 0x000000111f1f9224 */ /* 0x080fe400078e02ff */
[-C--:B------:R-:W-:Y:S01]  /*150e0*/  @!P3 IMAD R11, R32, R17.reuse, RZ ;  /* 0x00000011200bb224 */ /* 0x080fe200078e02ff */
[----:B------:R0:W-:Y:S03]  /*150f0*/  @!P5 STG.E.U8 desc[UR36][R8.64+0x8], R3 ;  /* 0x000008030800d986 */ /* 0x0001e6000c101124 */
[----:B------:R-:W-:Y:S01]  /*15100*/  @!P4 IMAD R33, R33, R17, RZ ;  /* 0x000000112121c224 */ /* 0x000fe200078e02ff */
[----:B------:R-:W-:Y:S01]  /*15110*/  @!P1 STG.E.U8 desc[UR36][R8.64+0x9], R31 ;  /* 0x0000091f08009986 */ /* 0x000fe2000c101124 */
[----:B------:R-:W-:-:S02]  /*15120*/  ISETP.LT.OR P5, PT, R0, 0x11, !P2 ;  /* 0x000000110000780c */ /* 0x000fc400057a1670 */
        /* <DEDUP_REMOVED lines=301> */
[----:B------:R1:W-:Y:S01]  /*16400*/  @!P3 STG.E.U8 desc[UR36][R6.64+0xd8], R5 ;  /* 0x0000d8050600b986 */ /* 0x0003e2000c101124 */
        /* <DEDUP_REMOVED lines=15> */
[-C--:B-1----:R-:W-:Y:S02]  /*16500*/  @!P5 IMAD R5, R138, R17.reuse, RZ ;  /* 0x000000118a05d224 */ /* 0x082fe400078e02ff */
[-C--:B------:R-:W-:Y:S02]  /*16510*/  @!P1 IMAD R139, R139, R17.reuse, RZ ;  /* 0x000000118b8b9224 */ /* 0x080fe400078e02ff */
[-C--:B0-----:R-:W-:Y:S01]  /*16520*/  @!P3 IMAD R3, R140, R17.reuse, RZ ;  /* 0x000000118c03b224 */ /* 0x081fe200078e02ff */
[----:B------:R0:W-:Y:S03]  /*16530*/  @!P5 STG.E.U8 desc[UR36][R8.64+0xe0], R5 ;  /* 0x0000e0050800d986 */ /* 0x0001e6000c101124 */
[----:B------:R-:W-:Y:S01]  /*16540*/  @!P4 IMAD R141, R141, R17, RZ ;  /* 0x000000118d8dc224 */ /* 0x000fe200078e02ff */
[----:B------:R-:W-:Y:S01]  /*16550*/  @!P1 STG.E.U8 desc[UR36][R8.64+0xe1], R139 ;  /* 0x0000e18b08009986 */ /* 0x000fe2000c101124 */
[----:B------:R-:W-:-:S03]  /*16560*/  ISETP.LT.OR P1, PT, R0, 0xe9, !P2 ;  /* 0x000000e90000780c */ /* 0x000fc60005721670 */
[----:B------:R1:W-:Y:S01]  /*16570*/  @!P3 STG.E.U8 desc[UR36][R6.64+0xe8], R3 ;  /* 0x0000e8030600b986 */ /* 0x0003e2000c101124 */
[----:B------:R-:W-:-:S03]  /*16580*/  ISETP.LT.OR P3, PT, R0, 0xea, !P2 ;  /* 0x000000ea0000780c */ /* 0x000fc60005761670 */
[----:B------:R-:W-:Y:S01]  /*16590*/  @!P4 STG.E.U8 desc[UR36][R6.64+0xe9], R141 ;  /* 0x0000e98d0600c986 */ /* 0x000fe2000c101124 */
[C---:B------:R-:W-:Y:S02]  /*165a0*/  ISETP.LT.OR P4, PT, R0.reuse, 0xf2, !P0 ;  /* 0x000000f20000780c */ /* 0x040fe40004781670 */
[----:B------:R-:W-:-:S03]  /*165b0*/  ISETP.LT.OR P5, PT, R0, 0xf1, !P0 ;  /* 0x000000f10000780c */ /* 0x000fc600047a1670 */
[----:B--2---:R-:W-:-:S04]  /*165c0*/  @!P1 IMAD R11, R142, R17, RZ ;  /* 0x000000118e0b9224 */ /* 0x004fc800078e02ff */
[----:B------:R-:W-:-:S04]  /*165d0*/  @!P3 IMAD R143, R143, R17, RZ ;  /* 0x000000118f8fb224 */ /* 0x000fc800078e02ff */
[-C--:B------:R-:W-:Y:S02]  /*165e0*/  @!P4 IMAD R145, R145, R17.reuse, RZ ;  /* 0x000000119191c224 */ /* 0x080fe400078e02ff */
[----:B0-----:R-:W-:Y:S01]  /*165f0*/  @!P5 IMAD R5, R144, R17, RZ ;  /* 0x000000119005d224 */ /* 0x001fe200078e02ff */
[----:B------:R0:W-:Y:S01]  /*16600*/  @!P1 STG.E.U8 desc[UR36][R8.64+0xe8], R11 ;  /* 0x0000e80b08009986 */ /* 0x0001e2000c101124 */
[----:B------:R-:W-:-:S03]  /*16610*/  ISETP.LT.OR P1, PT, R0, 0xf1, !P2 ;  /* 0x000000f10000780c */ /* 0x000fc60005721670 */
[----:B------:R-:W-:Y:S01]  /*16620*/  @!P3 STG.E.U8 desc[UR36][R8.64+0xe9], R143 ;  /* 0x0000e98f0800b986 */ /* 0x000fe2000c101124 */
[----:B------:R-:W-:-:S03]  /*16630*/  ISETP.LT.OR P3, PT, R0, 0xf9, !P0 ;  /* 0x000000f90000780c */ /* 0x000fc60004761670 */
[----:B------:R-:W-:Y:S01]  /*16640*/  @!P4 STG.E.U8 desc[UR36][R6.64+0xf1], R145 ;  /* 0x0000f1910600c986 */ /* 0x000fe2000c101124 */
[C---:B------:R-:W-:Y:S02]  /*16650*/  ISETP.LT.OR P4, PT, R0.reuse, 0xf2, !P2 ;  /* 0x000000f20000780c */ /* 0x040fe40005781670 */
[C---:B------:R-:W-:Y:S01]  /*16660*/  ISETP.LT.OR P0, PT, R0.reuse, 0xfa, !P0 ;  /* 0x000000fa0000780c */ /* 0x040fe20004701670 */
[----:B------:R2:W-:Y:S01]  /*16670*/  @!P5 STG.E.U8 desc[UR36][R6.64+0xf0], R5 ;  /* 0x0000f0050600d986 */ /* 0x0005e2000c101124 */
[C---:B------:R-:W-:Y:S02]  /*16680*/  ISETP.LT.OR P5, PT, R0.reuse, 0xf9, !P2 ;  /* 0x000000f90000780c */ /* 0x040fe400057a1670 */
[----:B------:R-:W-:Y:S01]  /*16690*/  ISETP.LT.OR P2, PT, R0, 0xfa, !P2 ;  /* 0x000000fa0000780c */ /* 0x000fe20005741670 */
[-C--:B-1----:R-:W-:Y:S02]  /*166a0*/  @!P1 IMAD R3, R146, R17.reuse, RZ ;  /* 0x0000001192039224 */ /* 0x082fe400078e02ff */
[----:B0-----:R-:W-:-:S04]  /*166b0*/  @!P3 IMAD R11, R148, R17, RZ ;  /* 0x00000011940bb224 */ /* 0x001fc800078e02ff */
[-C--:B------:R-:W-:Y:S02]  /*166c0*/  @!P4 IMAD R147, R147, R17.reuse, RZ ;  /* 0x000000119393c224 */ /* 0x080fe400078e02ff */
[-C--:B------:R-:W-:Y:S02]  /*166d0*/  @!P0 IMAD R149, R149, R17.reuse, RZ ;  /* 0x0000001195958224 */ /* 0x080fe400078e02ff */
[-C--:B--2---:R-:W-:Y:S02]  /*166e0*/  @!P5 IMAD R5, R150, R17.reuse, RZ ;  /* 0x000000119605d224 */ /* 0x084fe400078e02ff */
[----:B------:R-:W-:Y:S01]  /*166f0*/  @!P2 IMAD R151, R151, R17, RZ ;  /* 0x000000119797a224 */ /* 0x000fe200078e02ff */
[----:B------:R0:W-:Y:S04]  /*16700*/  @!P1 STG.E.U8 desc[UR36][R8.64+0xf0], R3 ;  /* 0x0000f00308009986 */ /* 0x0001e8000c101124 */
[----:B------:R0:W-:Y:S04]  /*16710*/  @!P4 STG.E.U8 desc[UR36][R8.64+0xf1], R147 ;  /* 0x0000f1930800c986 */ /* 0x0001e8000c101124 */
[----:B------:R0:W-:Y:S04]  /*16720*/  @!P3 STG.E.U8 desc[UR36][R6.64+0xf8], R11 ;  /* 0x0000f80b0600b986 */ /* 0x0001e8000c101124 */
[----:B------:R0:W-:Y:S04]  /*16730*/  @!P0 STG.E.U8 desc[UR36][R6.64+0xf9], R149 ;  /* 0x0000f99506008986 */ /* 0x0001e8000c101124 */
[----:B------:R0:W-:Y:S04]  /*16740*/  @!P5 STG.E.U8 desc[UR36][R8.64+0xf8], R5 ;  /* 0x0000f8050800d986 */ /* 0x0001e8000c101124 */
[----:B------:R0:W-:Y:S02]  /*16750*/  @!P2 STG.E.U8 desc[UR36][R8.64+0xf9], R151 ;  /* 0x0000f9970800a986 */ /* 0x0001e4000c101124 */
.L_x_548:
[----:B------:R-:W-:Y:S05]  /*16760*/  BSYNC B0 ;  /* 0x0000000000007941 */ /* 0x000fea0003800000 */
.L_x_34:
[----:B0-----:R-:W5:Y:S04]  /*16770*/  LDL.LU R3, [R1+0x200] ;  /* 0x0002000001037983 */ /* 0x001f680000300800 */
[----:B------:R-:W5:Y:S01]  /*16780*/  LDL.LU R2, [R1+0x204] ;  /* 0x0002040001027983 */ /* 0x000f620000300800 */
[----:B------:R-:W-:Y:S01]  /*16790*/  ULDC UR4, c[0x0][0xc] ;  /* 0x0000030000047ab9 */ /* 0x000fe20000000800 */
[----:B------:R-:W-:Y:S01]  /*167a0*/  ULDC UR5, c[0x0][0x10] ;  /* 0x0000040000057ab9 */ /* 0x000fe20000000800 */
[----:B------:R-:W5:Y:S01]  /*167b0*/  LDC R5, c[0x0][0x14] ;  /* 0x00000500ff057b82 */ /* 0x000f620000000800 */
[----:B------:R-:W-:Y:S01]  /*167c0*/  UIMAD.WIDE.U32 UR4, UR4, UR5, URZ ;  /* 0x00000005040472a5 */ /* 0x000fe2000f8e003f */
[----:B------:R-:W-:Y:S01]  /*167d0*/  PRMT R0, RZ, 0x7610, R0 ;  /* 0x00007610ff007816 */ /* 0x000fe20000000000 */
[----:B------:R-:W-:Y:S01]  /*167e0*/  UMOV UR42, 0xffffffff ;  /* 0xffffffff002a7882 */ /* 0x000fe20000000000 */
[----:B------:R-:W-:-:S03]  /*167f0*/  UMOV UR43, 0xffffffff ;  /* 0xffffffff002b7882 */ /* 0x000fc60000000000 */
[----:B-----5:R-:W-:-:S04]  /*16800*/  IMAD.WIDE.U32 R2, R5, UR4, R2 ;  /* 0x0000000405027c25 */ /* 0x020fc8000f8e0002 */
[----:B------:R-:W-:Y:S01]  /*16810*/  IMAD R5, R5, UR5, RZ ;  /* 0x0000000505057c24 */ /* 0x000fe2000f8e02ff */
[----:B------:R-:W-:Y:S01]  /*16820*/  ULDC.64 UR4, c[0x0][0x650] ;  /* 0x0001940000047ab9 */ /* 0x000fe20000000a00 */
[----:B-1-3--:R-:W-:Y:S01]  /*16830*/  IMAD.MOV.U32 R6, RZ, RZ, R2 ;  /* 0x000000ffff067224 */ /* 0x00afe200078e0002 */
[----:B------:R-:W-:Y:S02]  /*16840*/  ISETP.GE.U32.AND P0, PT, R2, UR4, PT ;  /* 0x0000000402007c0c */ /* 0x000fe4000bf06070 */
[----:B------:R-:W-:-:S04]  /*16850*/  IADD3 R4, R3, R5, RZ ;  /* 0x0000000503047210 */ /* 0x000fc80007ffe0ff */
[----:B------:R-:W-:Y:S01]  /*16860*/  ISETP.GE.U32.AND.EX P0, PT, R4, UR5, PT, P0 ;  /* 0x0000000504007c0c */ /* 0x000fe2000bf06100 */
[----:B------:R0:W-:Y:S04]  /*16870*/  STL [R1+0x200], R4 ;  /* 0x0002000401007387 */ /* 0x0001e80000100800 */
[----:B------:R0:W-:Y:S08]  /*16880*/  STL [R1+0x204], R6 ;  /* 0x0002040601007387 */ /* 0x0001f00000100800 */
[----:B------:R-:W-:Y:S05]  /*16890*/  @P0 BRA `(.L_x_549) ;  /* 0x0000000400880947 */ /* 0x000fea0003800000 */
[----:B------:R-:W1:Y:S01]  /*168a0*/  S2UR UR6, SR_CTAID.X ;  /* 0x00000000000679c3 */ /* 0x000e620000002500 */
[----:B------:R-:W-:Y:S01]  /*168b0*/  ULDC.64 UR12, c[0x0][0x628] ;  /* 0x00018a00000c7ab9 */ /* 0x000fe20000000a00 */
[----:B------:R-:W-:Y:S01]  /*168c0*/  ULDC UR4, c[0x0][0x150] ;  /* 0x0000540000047ab9 */ /* 0x000fe20000000800 */
[----:B------:R-:W-:Y:S01]  /*168d0*/  ISETP.NE.U32.AND P0, PT, RZ, UR12, PT ;  /* 0x0000000cff007c0c */ /* 0x000fe2000bf05070 */
[----:B------:R-:W-:Y:S01]  /*168e0*/  ULDC UR15, c[0x0][0x630] ;  /* 0x00018c00000f7ab9 */ /* 0x000fe20000000800 */
[----:B------:R-:W-:Y:S01]  /*168f0*/  R2UR UR16, R6 ;  /* 0x00000000061072ca */ /* 0x000fe200000e0000 */
[----:B------:R-:W-:Y:S01]  /*16900*/  ULDC UR19, c[0x0][0x154] ;  /* 0x0000550000137ab9 */ /* 0x000fe20000000800 */
[----:B------:R-:W-:Y:S01]  /*16910*/  ISETP.NE.AND.EX P0, PT, RZ, UR13, PT, P0 ;  /* 0x0000000dff007c0c */ /* 0x000fe2000bf05300 */
[----:B------:R-:W3:Y:S01]  /*16920*/  S2UR UR18, SR_CTAID.Y ;  /* 0x00000000001279c3 */ /* 0x000ee20000002600 */
[----:B------:R-:W-:Y:S02]  /*16930*/  R2UR UR17, R4 ;  /* 0x00000000041172ca */ /* 0x000fe400000e0000 */
[----:B------:R-:W-:-:S02]  /*16940*/  R2UR UR10, R6 ;  /* 0x00000000060a72ca */ /* 0x000fc400000e0000 */
[----:B------:R-:W-:Y:S02]  /*16950*/  R2UR UR11, R4 ;  /* 0x00000000040b72ca */ /* 0x000fe400000e0000 */
[----:B-1----:R-:W-:-:S05]  /*16960*/  I2FP.F32.U32 R0, UR6 ;  /* 0x0000000600007c45 */ /* 0x002fca0008201000 */
[----:B------:R-:W-:-:S04]  /*16970*/  FMUL R0, R0, UR4 ;  /* 0x0000000400007c20 */ /* 0x000fc80008400000 */
[----:B------:R1:W0:Y:S01]  /*16980*/  F2I.U32.TRUNC.NTZ R2, R0 ;  /* 0x0000000000027305 */ /* 0x000222000020f000 */
[----:B---3--:R-:W-:Y:S05]  /*16990*/  @!P0 BRA `(.L_x_550) ;  /* 0x0000000000308947 */ /* 0x008fea0003800000 */
        /* <DEDUP_REMOVED lines=12> */
.L_x_550:
[----:B------:R-:W-:Y:S01]  /*16a60*/  USHF.R.U64 UR43, UR10, UR15, UR11 ;  /* 0x0000000f0a2b7299 */ /* 0x000fe2000800120b */
[----:B-1----:R-:W-:Y:S01]  /*16a70*/  I2FP.F32.U32 R0, UR18 ;  /* 0x0000001200007c45 */ /* 0x002fe20008201000 */
[----:B------:R-:W-:Y:S02]  /*16a80*/  USHF.R.U32.HI UR4, URZ, UR15, UR11 ;  /* 0x0000000f3f047299 */ /* 0x000fe4000801160b */
[----:B------:R-:W-:Y:S02]  /*16a90*/  UIADD3 UR10, UP0, URZ, -UR43, URZ ;  /* 0x8000002b3f0a7290 */ /* 0x000fe4000ff1e03f */
[----:B------:R-:W-:Y:S01]  /*16aa0*/  FMUL R0, R0, UR19 ;  /* 0x0000001300007c20 */ /* 0x000fe20008400000 */
[----:B------:R-:W-:Y:S01]  /*16ab0*/  ULDC.64 UR12, c[0x0][0x620] ;  /* 0x00018800000c7ab9 */ /* 0x000fe20000000a00 */
[----:B------:R-:W-:Y:S01]  /*16ac0*/  UIADD3.X UR4, URZ, ~UR4, URZ, UP0, !UPT ;  /* 0x800000043f047290 */ /* 0x000fe200087fe43f */
[----:B------:R-:W-:Y:S01]  /*16ad0*/  UMOV UR8, UR16 ;  /* 0x0000001000087c82 */ /* 0x000fe20008000000 */
[----:B------:R-:W-:-:S02]  /*16ae0*/  UMOV UR9, UR17 ;  /* 0x0000001100097c82 */ /* 0x000fc40008000000 */
[----:B------:R-:W-:Y:S01]  /*16af0*/  UIMAD UR4, UR4, UR12, URZ ;  /* 0x0000000c040472a4 */ /* 0x000fe2000f8e023f */
[----:B------:R-:W1:Y:S01]  /*16b00*/  F2I.U32.TRUNC.NTZ R0, R0 ;  /* 0x0000000000007305 */ /* 0x000e62000020f000 */
[----:B------:R-:W-:Y:S01]  /*16b10*/  UIMAD.WIDE.U32 UR8, UR10, UR12, UR8 ;  /* 0x0000000c0a0872a5 */ /* 0x000fe2000f8e0008 */
[----:B0-----:R-:W-:Y:S01]  /*16b20*/  R2UR UR12, R2 ;  /* 0x00000000020c72ca */ /* 0x001fe200000e0000 */
[----:B------:R-:W-:Y:S01]  /*16b30*/  UIMAD UR10, UR10, UR13, UR4 ;  /* 0x0000000d0a0a72a4 */ /* 0x000fe2000f8e0204 */
[----:B------:R-:W-:Y:S01]  /*16b40*/  ULDC UR11, c[0x0][0x618] ;  /* 0x00018600000b7ab9 */ /* 0x000fe20000000800 */
[----:B------:R-:W-:Y:S02]  /*16b50*/  ULDC UR21, c[0x0][0x658] ;  /* 0x0001960000157ab9 */ /* 0x000fe40000000800 */
[----:B------:R-:W-:Y:S01]  /*16b60*/  UIADD3 UR9, UR9, UR10, URZ ;  /* 0x0000000a09097290 */ /* 0x000fe2000fffe03f */
[----:B------:R-:W-:Y:S01]  /*16b70*/  UMOV UR15, 0xffffffff ;  /* 0xffffffff000f7882 */ /* 0x000fe20000000000 */
[----:B------:R-:W-:Y:S01]  /*16b80*/  ULDC.64 UR4, c[0x0][0x640] ;  /* 0x0001900000047ab9 */ /* 0x000fe20000000a00 */
[----:B------:R-:W-:Y:S01]  /*16b90*/  USHF.L.U32 UR15, UR15, UR21, URZ ;  /* 0x000000150f0f7299 */ /* 0x000fe2000800063f */
[----:B------:R-:W-:Y:S01]  /*16ba0*/  ISETP.NE.U32.AND P0, PT, RZ, UR4, PT ;  /* 0x00000004ff007c0c */ /* 0x000fe2000bf05070 */
[----:B------:R-:W-:-:S02]  /*16bb0*/  USHF.R.U64 UR16, UR8, UR11, UR9 ;  /* 0x0000000b08107299 */ /* 0x000fc40008001209 */
[----:B------:R-:W-:Y:S01]  /*16bc0*/  USHF.R.U32.HI UR8, URZ, UR11, UR9 ;  /* 0x0000000b3f087299 */ /* 0x000fe20008011609 */
[----:B-1----:R-:W-:Y:S01]  /*16bd0*/  R2UR UR14, R0 ;  /* 0x00000000000e72ca */ /* 0x002fe200000e0000 */
[----:B------:R-:W-:Y:S01]  /*16be0*/  ULDC UR17, c[0x0][0x608] ;  /* 0x0001820000117ab9 */ /* 0x000fe20000000800 */
[----:B------:R-:W-:Y:S01]  /*16bf0*/  ULOP3.LUT UR41, URZ, UR15, URZ, 0x33, !UPT ;  /* 0x0000000f3f297292 */ /* 0x000fe2000f8e333f */
[----:B------:R-:W-:Y:S01]  /*16c00*/  ISETP.NE.AND.EX P0, PT, RZ, UR5, PT, P0 ;  /* 0x00000005ff007c0c */ /* 0x000fe2000bf05300 */
[----:B------:R-:W-:Y:S02]  /*16c10*/  USHF.R.U64 UR15, UR16, UR17, UR8 ;  /* 0x00000011100f7299 */ /* 0x000fe40008001208 */
[----:B------:R-:W-:Y:S02]  /*16c20*/  USHF.R.U32.HI UR8, URZ, UR17, UR8 ;  /* 0x000000113f087299 */ /* 0x000fe40008011608 */
[----:B------:R-:W-:Y:S02]  /*16c30*/  UIADD3 UR12, -UR12, URZ, URZ ;  /* 0x0000003f0c0c7290 */ /* 0x000fe4000fffe13f */
[----:B------:R-:W-:Y:S01]  /*16c40*/  USHF.R.U64 UR17, UR15, UR21, UR8 ;  /* 0x000000150f117299 */ /* 0x000fe20008001208 */
[----:B------:R-:W-:Y:S01]  /*16c50*/  UMOV UR19, 0x1 ;  /* 0x0000000100137882 */ /* 0x000fe20000000000 */
[----:B------:R-:W-:Y:S01]  /*16c60*/  ULDC UR13, c[0x0][0x144] ;  /* 0x00005100000d7ab9 */ /* 0x000fe20000000800 */
[----:B------:R-:W-:Y:S01]  /*16c70*/  ULDC UR7, c[0x0][0x600] ;  /* 0x0001800000077ab9 */ /* 0x000fe20000000800 */
[----:B------:R-:W-:-:S02]  /*16c80*/  USHF.L.U32 UR24, UR19, UR21, URZ ;  /* 0x0000001513187299 */ /* 0x000fc4000800063f */
[----:B------:R-:W-:Y:S02]  /*16c90*/  USHF.R.U32.HI UR8, URZ, UR21, UR8 ;  /* 0x000000153f087299 */ /* 0x000fe40008011608 */
[----:B------:R-:W-:Y:S02]  /*16ca0*/  UIMAD UR21, UR13, UR12, UR6 ;  /* 0x0000000c0d1572a4 */ /* 0x000fe4000f8e0206 */
[----:B------:R-:W-:Y:S02]  /*16cb0*/  UIADD3 UR20, UR7, -0x1, URZ ;  /* 0xffffffff07147890 */ /* 0x000fe4000fffe03f */
[----:B------:R-:W-:Y:S01]  /*16cc0*/  UIADD3 UR19, -UR14, URZ, URZ ;  /* 0x0000003f0e137290 */ /* 0x000fe2000fffe13f */
[----:B------:R-:W-:Y:S01]  /*16cd0*/  ULDC UR25, c[0x0][0x148] ;  /* 0x0000520000197ab9 */ /* 0x000fe20000000800 */
[----:B------:R-:W-:Y:S01]  /*16ce0*/  ULDC UR22, c[0x0][0x648] ;  /* 0x0001920000167ab9 */ /* 0x000fe20000000800 */
[----:B------:R-:W-:Y:S01]  /*16cf0*/  ULDC UR23, c[0x0][0x638] ;  /* 0x00018e0000177ab9 */ /* 0x000fe20000000800 */
        /* <DEDUP_REMOVED lines=14> */
.L_x_551:
[----:B------:R-:W-:Y:S01]  /*16de0*/  UISETP.NE.AND UP0, UPT, UR46, URZ, UPT ;  /* 0x0000003f2e00728c */ /* 0x000fe2000bf05270 */
[----:B------:R-:W-:Y:S01]  /*16df0*/  MOV R0, 0x1 ;  /* 0x0000000100007802 */ /* 0x000fe20000000f00 */
[----:B------:R-:W-:Y:S02]  /*16e00*/  USHF.R.U64 UR4, UR6, UR22, UR8 ;  /* 0x0000001606047299 */ /* 0x000fe40008001208 */
[----:B------:R-:W-:Y:S02]  /*16e10*/  ULOP3.LUT UR41, UR15, UR41, URZ, 0xc0, !UPT ;  /* 0x000000290f297292 */ /* 0x000fe4000f8ec03f */
[----:B------:R-:W-:Y:S02]  /*16e20*/  UIADD3 UR5, -UR4, URZ, URZ ;  /* 0x0000003f04057290 */ /* 0x000fe4000fffe13f */
[----:B------:R-:W-:Y:S02]  /*16e30*/  UIMAD UR41, UR24, UR4, UR41 ;  /* 0x00000004182972a4 */ /* 0x000fe4000f8e0229 */
[----:B------:R-:W-:-:S02]  /*16e40*/  ULOP3.LUT UR16, UR16, UR20, URZ, 0xc0, !UPT ;  /* 0x0000001410107292 */ /* 0x000fc4000f8ec03f */
[----:B------:R-:W-:Y:S02]  /*16e50*/  @UP0 UIMAD UR21, UR25, UR19, UR18 ;  /* 0x00000013191502a4 */ /* 0x000fe4000f8e0212 */
[----:B------:R-:W-:-:S03]  /*16e60*/  UIMAD UR4, UR5, UR23, UR17 ;  /* 0x00000017050472a4 */ /* 0x000fc6000f8e0211 */
[----:B------:R-:W-:Y:S01]  /*16e70*/  ULDC UR5, c[0x0][0x610] ;  /* 0x0001840000057ab9 */ /* 0x000fe20000000800 */
[----:B------:R-:W-:Y:S02]  /*16e80*/  UIMAD UR4, UR4, UR7, UR16 ;  /* 0x00000007040472a4 */ /* 0x000fe4000f8e0210 */
[----:B------:R-:W-:-:S04]  /*16e90*/  UIMAD UR41, UR41, UR5, UR21 ;  /* 0x00000005292972a4 */ /* 0x000fc8000f8e0215 */
[----:B------:R-:W-:Y:S02]  /*16ea0*/  USEL UR42, UR4, UR41, !UP0 ;  /* 0x00000029042a7287 */ /* 0x000fe4000c000000 */
[----:B------:R-:W-:-:S12]  /*16eb0*/  USEL UR41, UR41, UR4, !UP0 ;  /* 0x0000000429297287 */ /* 0x000fd8000c000000 */
.L_x_549:
[----:B------:R-:W-:-:S13]  /*16ec0*/  LOP3.LUT P0, RZ, R0, 0xff, RZ, 0xc0, !PT ;  /* 0x000000ff00ff7812 */ /* 0x000fda000780c0ff */
[----:B------:R-:W-:Y:S05]  /*16ed0*/  @P0 BRA `(.L_x_552) ;  /* 0xfffffea400100947 */ /* 0x000fea000383ffff */
[----:B------:R-:W-:Y:S05]  /*16ee0*/  EXIT ;  /* 0x000000000000794d */ /* 0x000fea0003800000 */
.L_x_7:
[----:B------:R-:W2:Y:S01]  /*16ef0*/  LDL R5, [R1+0x204] ;  /* 0x0002040001057983 */ /* 0x000ea20000100800 */
[----:B------:R-:W-:-:S03]  /*16f00*/  ULDC.64 UR4, c[0x0][0x650] ;  /* 0x0001940000047ab9 */ /* 0x000fc60000000a00 */
[----:B------:R-:W3:Y:S01]  /*16f10*/  LDL R3, [R1+0x200] ;  /* 0x0002000001037983 */ /* 0x000ee20000100800 */
[----:B------:R-:W-:Y:S01]  /*16f20*/  PRMT R0, RZ, 0x7610, R0 ;  /* 0x00007610ff007816 */ /* 0x000fe20000000000 */
[----:B------:R-:W-:Y:S01]  /*16f30*/  IMAD.MOV.U32 R4, RZ, RZ, -0x1 ;  /* 0xffffffffff047424 */ /* 0x000fe200078e00ff */
[----:B------:R-:W-:Y:S01]  /*16f40*/  MOV R2, 0xffffffff ;  /* 0xffffffff00027802 */ /* 0x000fe20000000f00 */
[----:B------:R-:W-:Y:S01]  /*16f50*/  IMAD.MOV.U32 R11, RZ, RZ, -0x1 ;  /* 0xffffffffff0b7424 */ /* 0x000fe200078e00ff */
[----:B--2---:R-:W-:-:S04]  /*16f60*/  ISETP.GE.U32.AND P0, PT, R5, UR4, PT ;  /* 0x0000000405007c0c */ /* 0x004fc8000bf06070 */
[----:B---3--:R-:W-:-:S13]  /*16f70*/  ISETP.GE.U32.AND.EX P0, PT, R3, UR5, PT, P0 ;  /* 0x0000000503007c0c */ /* 0x008fda000bf06100 */
        /* <DEDUP_REMOVED lines=21> */
.L_x_554:
[----:B------:R-:W-:Y:S01]  /*170d0*/  USHF.R.U64 UR4, UR14, UR19, UR15 ;  /* 0x000000130e047299 */ /* 0x000fe2000800120f */
[----:B------:R-:W-:Y:S01]  /*170e0*/  R2UR UR7, R3 ;  /* 0x00000000030772ca */ /* 0x000fe200000e0000 */
[----:B------:R-:W-:Y:S02]  /*170f0*/  USHF.R.U32.HI UR5, URZ, UR19, UR15 ;  /* 0x000000133f057299 */ /* 0x000fe4000801160f */
[----:B------:R-:W-:Y:S01]  /*17100*/  UIADD3 UR13, UP0, URZ, -UR4, URZ ;  /* 0x800000043f0d7290 */ /* 0x000fe2000ff1e03f */
[----:B------:R-:W-:Y:S01]  /*17110*/  ULDC.64 UR14, c[0x0][0x620] ;  /* 0x00018800000e7ab9 */ /* 0x000fe20000000a00 */
[----:B------:R-:W-:Y:S02]  /*17120*/  UMOV UR6, UR20 ;  /* 0x0000001400067c82 */ /* 0x000fe40008000000 */
[----:B------:R-:W-:Y:S02]  /*17130*/  UIADD3.X UR5, URZ, ~UR5, URZ, UP0, !UPT ;  /* 0x800000053f057290 */ /* 0x000fe400087fe43f */
[----:B------:R-:W-:-:S02]  /*17140*/  UISETP.NE.AND UP1, UPT, UR46, URZ, UPT ;  /* 0x0000003f2e00728c */ /* 0x000fc4000bf25270 */
[----:B------:R-:W-:Y:S02]  /*17150*/  UIMAD UR5, UR5, UR14, URZ ;  /* 0x0000000e050572a4 */ /* 0x000fe4000f8e023f */
[----:B------:R-:W-:Y:S02]  /*17160*/  UIMAD.WIDE.U32 UR6, UR13, UR14, UR6 ;  /* 0x0000000e0d0672a5 */ /* 0x000fe4000f8e0006 */
[----:B------:R-:W-:Y:S01]  /*17170*/  UIMAD UR5, UR13, UR15, UR5 ;  /* 0x0000000f0d0572a4 */ /* 0x000fe2000f8e0205 */
[----:B------:R-:W-:Y:S02]  /*17180*/  ULDC UR14, c[0x0][0x608] ;  /* 0x00018200000e7ab9 */ /* 0x000fe40000000800 */
[----:B------:R-:W-:Y:S01]  /*17190*/  ULDC UR13, c[0x0][0x618] ;  /* 0x00018600000d7ab9 */ /* 0x000fe20000000800 */
[----:B------:R-:W-:Y:S01]  /*171a0*/  UIADD3 UR5, UR7, UR5, URZ ;  /* 0x0000000507057290 */ /* 0x000fe2000fffe03f */
[----:B------:R-:W-:Y:S01]  /*171b0*/  ULDC UR22, c[0x0][0x658] ;  /* 0x0001960000167ab9 */ /* 0x000fe20000000800 */
[----:B------:R-:W-:-:S02]  /*171c0*/  @UP1 UIMAD UR8, UR11, UR12, UR10 ;  /* 0x0000000c0b0812a4 */ /* 0x000fc4000f8e020a */
[----:B------:R-:W-:Y:S02]  /*171d0*/  USHF.R.U64 UR17, UR6, UR13, UR5 ;  /* 0x0000000d06117299 */ /* 0x000fe40008001205 */
[----:B------:R-:W-:Y:S01]  /*171e0*/  USHF.R.U32.HI UR5, URZ, UR13, UR5 ;  /* 0x0000000d3f057299 */ /* 0x000fe20008011605 */
[----:B------:R-:W-:Y:S01]  /*171f0*/  ULDC.64 UR6, c[0x0][0x640] ;  /* 0x0001900000067ab9 */ /* 0x000fe20000000a00 */
[----:B------:R-:W-:Y:S01]  /*17200*/  UMOV UR10, 0xffffffff ;  /* 0xffffffff000a7882 */ /* 0x000fe20000000000 */
[----:B------:R-:W-:Y:S01]  /*17210*/  ISETP.NE.U32.AND P0, PT, RZ, UR6, PT ;  /* 0x00000006ff007c0c */ /* 0x000fe2000bf05070 */
[----:B------:R-:W-:Y:S02]  /*17220*/  USHF.R.U64 UR18, UR17, UR14, UR5 ;  /* 0x0000000e11127299 */ /* 0x000fe40008001205 */
[----:B------:R-:W-:Y:S01]  /*17230*/  USHF.R.U32.HI UR5, URZ, UR14, UR5 ;  /* 0x0000000e3f057299 */ /* 0x000fe20008011605 */
[----:B------:R-:W-:Y:S01]  /*17240*/  ISETP.NE.AND.EX P0, PT, RZ, UR7, PT, P0 ;  /* 0x00000007ff007c0c */ /* 0x000fe2000bf05300 */
[----:B------:R-:W-:-:S02]  /*17250*/  USHF.L.U32 UR11, UR10, UR22, URZ ;  /* 0x000000160a0b7299 */ /* 0x000fc4000800063f */
[----:B------:R-:W-:Y:S01]  /*17260*/  USHF.R.U64 UR19, UR18, UR22, UR5 ;  /* 0x0000001612137299 */ /* 0x000fe20008001205 */
[----:B------:R-:W-:Y:S01]  /*17270*/  ULDC UR20, c[0x0][0x600] ;  /* 0x0001800000147ab9 */ /* 0x000fe20000000800 */
[----:B------:R-:W-:Y:S02]  /*17280*/  USHF.R.U32.HI UR10, URZ, UR22, UR5 ;  /* 0x000000163f0a7299 */ /* 0x000fe40008011605 */
[----:B------:R-:W-:Y:S02]  /*17290*/  UIADD3 UR21, UR20, -0x1, URZ ;  /* 0xffffffff14157890 */ /* 0x000fe4000fffe03f */
[----:B------:R-:W-:Y:S01]  /*172a0*/  ULOP3.LUT UR26, URZ, UR11, URZ, 0x33, !UPT ;  /* 0x0000000b3f1a7292 */ /* 0x000fe2000f8e333f */
        /* <DEDUP_REMOVED lines=17> */
.L_x_555:
[----:B------:R-:W-:Y:S01]  /*173c0*/  USHF.R.U64 UR6, UR5, UR23, UR10 ;  /* 0x0000001705067299 */ /* 0x000fe2000800120a */
[----:B------:R-:W-:Y:S01]  /*173d0*/  MOV R0, 0x1 ;  /* 0x0000000100007802 */ /* 0x000fe20000000f00 */
[----:B------:R-:W-:Y:S01]  /*173e0*/  USHF.L.U32 UR25, UR25, UR22, URZ ;  /* 0x0000001619197299 */ /* 0x000fe2000800063f */
[----:B------:R-:W-:Y:S01]  /*173f0*/  IMAD.U32 R11, RZ, RZ, UR4 ;  /* 0x00000004ff0b7e24 */ /* 0x000fe2000f8e00ff */
[----:B------:R-:W-:Y:S02]  /*17400*/  ULOP3.LUT UR5, UR18, UR26, URZ, 0xc0, !UPT ;  /* 0x0000001a12057292 */ /* 0x000fe4000f8ec03f */
[----:B------:R-:W-:Y:S02]  /*17410*/  UIADD3 UR7, -UR6, URZ, URZ ;  /* 0x0000003f06077290 */ /* 0x000fe4000fffe13f */
[----:B------:R-:W-:Y:S02]  /*17420*/  UIMAD UR6, UR25, UR6, UR5 ;  /* 0x00000006190672a4 */ /* 0x000fe4000f8e0205 */
[----:B------:R-:W-:-:S02]  /*17430*/  ULOP3.LUT UR17, UR17, UR21, URZ, 0xc0, !UPT ;  /* 0x0000001511117292 */ /* 0x000fc4000f8ec03f */
[----:B------:R-:W-:Y:S02]  /*17440*/  UIMAD UR5, UR7, UR24, UR19 ;  /* 0x00000018070572a4 */ /* 0x000fe4000f8e0213 */
[----:B------:R-:W-:Y:S01]  /*17450*/  UISETP.NE.AND UP0, UPT, UR46, URZ, UPT ;  /* 0x0000003f2e00728c */ /* 0x000fe2000bf05270 */
[----:B------:R-:W-:Y:S01]  /*17460*/  ULDC UR7, c[0x0][0x610] ;  /* 0x0001840000077ab9 */ /* 0x000fe20000000800 */
[----:B------:R-:W-:Y:S02]  /*17470*/  UIMAD UR5, UR5, UR20, UR17 ;  /* 0x00000014050572a4 */ /* 0x000fe4000f8e0211 */
[----:B------:R-:W-:-:S04]  /*17480*/  UIMAD UR8, UR6, UR7, UR8 ;  /* 0x00000007060872a4 */ /* 0x000fc8000f8e0208 */
[----:B------:R-:W-:Y:S02]  /*17490*/  USEL UR6, UR5, UR8, !UP0 ;  /* 0x0000000805067287 */ /* 0x000fe4000c000000 */
[----:B------:R-:W-:-:S04]  /*174a0*/  USEL UR8, UR8, UR5, !UP0 ;  /* 0x0000000508087287 */ /* 0x000fc8000c000000 */
[----:B------:R-:W-:Y:S02]  /*174b0*/  MOV R2, UR6 ;  /* 0x0000000600027c02 */ /* 0x000fe40008000f00 */
[----:B------:R-:W-:-:S07]  /*174c0*/  IMAD.U32 R4, RZ, RZ, UR8 ;  /* 0x00000008ff047e24 */ /* 0x000fce000f8e00ff */
.L_x_553:
[----:B------:R-:W-:-:S08]  /*174d0*/  NOP ;  /* 0x0000000000007918 */ /* 0x000fd00000000000 */
[----:B0-----:R-:W0:-:S00]  /*174e0*/  USETMAXREG.DEALLOC.CTAPOOL 0x18 ;  /* 0x00000018000079c8 */ /* 0x001e0000080e0500 */
[----:B------:R-:W-:-:S13]  /*174f0*/  ISETP.NE.AND P0, PT, RZ, UR9, PT ;  /* 0x00000009ff007c0c */ /* 0x000fda000bf05270 */
[----:B------:R-:W-:Y:S05]  /*17500*/  @P0 EXIT ;  /* 0x000000000000094d */ /* 0x000fea0003800000 */
[----:B0-----:R-:W-:Y:S01]  /*17510*/  LOP3.LUT P0, RZ, R0, 0xff, RZ, 0xc0, !PT ;  /* 0x000000ff00ff7812 */ /* 0x001fe2000780c0ff */
[----:B------:R-:W-:Y:S01]  /*17520*/  IMAD.MOV.U32 R6, RZ, RZ, RZ ;  /* 0x000000ffff067224 */ /* 0x000fe200078e00ff */
[----:B------:R-:W-:-:S11]  /*17530*/  MOV R0, 0x1 ;  /* 0x0000000100007802 */ /* 0x000fd60000000f00 */
[----:B------:R-:W-:Y:S05]  /*17540*/  @!P0 BRA `(.L_x_556) ;  /* 0x0000000c00748947 */ /* 0x000fea0003800000 */
[----:B------:R-:W0:Y:S01]  /*17550*/  S2UR UR12, SR_CgaCtaId ;  /* 0x00000000000c79c3 */ /* 0x000e220000008800 */
[----:B------:R-:W-:Y:S01]  /*17560*/  ULDC UR4, c[0x0][0x28c] ;  /* 0x0000a30000047ab9 */ /* 0x000fe20000000800 */
[----:B------:R-:W-:Y:S01]  /*17570*/  ULDC UR6, c[0x0][0x658] ;  /* 0x0001960000067ab9 */ /* 0x000fe20000000800 */
[----:B------:R-:W-:Y:S01]  /*17580*/  UMOV UR7, 0xffffffff ;  /* 0xffffffff00077882 */ /* 0x000fe20000000000 */
[----:B------:R-:W-:Y:S01]  /*17590*/  UIADD3 UR10, UR4, 0x7f, URZ ;  /* 0x0000007f040a7890 */ /* 0x000fe2000fffe03f */
[----:B------:R-:W-:Y:S01]  /*175a0*/  BSSY B0, `(.L_x_556) ;  /* 0x00000d7000007945 */ /* 0x000fe20003800000 */
[----:B------:R-:W-:Y:S01]  /*175b0*/  ULDC UR5, c[0x0][0x600] ;  /* 0x0001800000057ab9 */ /* 0x000fe20000000800 */
[----:B------:R-:W-:Y:S01]  /*175c0*/  UMOV UR9, 0x1 ;  /* 0x0000000100097882 */ /* 0x000fe20000000000 */
[----:B------:R-:W-:Y:S01]  /*175d0*/  USHF.L.U32 UR7, UR7, UR6, URZ ;  /* 0x0000000607077299 */ /* 0x000fe2000800063f */
[----:B------:R-:W-:Y:S01]  /*175e0*/  MOV R10, 0x1 ;  /* 0x00000001000a7802 */ /* 0x000fe20000000f00 */
[----:B------:R-:W-:Y:S01]  /*175f0*/  UIADD3 UR4, UR5, -0x1, URZ ;  /* 0xffffffff05047890 */ /* 0x000fe2000fffe03f */
[----:B------:R-:W-:Y:S01]  /*17600*/  MOV R0, 0x1 ;  /* 0x0000000100007802 */ /* 0x000fe20000000f00 */
[----:B------:R-:W-:Y:S01]  /*17610*/  ULDC UR8, c[0x0][0xc] ;  /* 0x0000030000087ab9 */ /* 0x000fe20000000800 */
[----:B------:R-:W-:Y:S01]  /*17620*/  USHF.L.U32 UR5, UR9, UR6, URZ ;  /* 0x0000000609057299 */ /* 0x000fe2000800063f */
[----:B------:R-:W-:Y:S01]  /*17630*/  IMAD.MOV.U32 R6, RZ, RZ, RZ ;  /* 0x000000ffff067224 */ /* 0x000fe200078e00ff */
[----:B------:R-:W-:Y:S01]  /*17640*/  USHF.R.S32.HI UR11, URZ, 0x1f, UR10 ;  /* 0x0000001f3f0b7899 */ /* 0x000fe2000801140a */
[----:B------:R-:W-:Y:S01]  /*17650*/  ULDC UR9, c[0x0][0x10] ;  /* 0x0000040000097ab9 */ /* 0x000fe20000000800 */
[----:B------:R-:W-:-:S02]  /*17660*/  ULOP3.LUT UR6, URZ, UR7, URZ, 0x33, !UPT ;  /* 0x000000073f067292 */ /* 0x000fc4000f8e333f */
[----:B------:R-:W-:Y:S02]  /*17670*/  UIMAD.WIDE.U32 UR8, UR8, UR9, URZ ;  /* 0x00000009080872a5 */ /* 0x000fe4000f8e003f */
[----:B------:R-:W-:Y:S01]  /*17680*/  ULEA.HI UR11, UR11, UR10, URZ, 0x7 ;  /* 0x0000000a0b0b7291 */ /* 0x000fe2000f8f383f */
[----:B0-----:R-:W-:Y:S01]  /*17690*/  IMAD.U32 R7, RZ, RZ, UR12 ;  /* 0x0000000cff077e24 */ /* 0x001fe2000f8e00ff */
[----:B------:R-:W-:Y:S01]  /*176a0*/  ULDC UR7, c[0x0][0x14] ;  /* 0x0000050000077ab9 */ /* 0x000fe20000000800 */
[----:B------:R-:W-:Y:S02]  /*176b0*/  ULOP3.LUT UR26, UR40, 0x2, URZ, 0xfc, !UPT ;  /* 0x00000002281a7892 */ /* 0x000fe4000f8efc3f */
[----:B------:R-:W-:Y:S01]  /*176c0*/  UIMAD.WIDE.U32 UR22, UR8, UR7, URZ ;  /* 0x00000007081672a5 */ /* 0x000fe2000f8e003f */
[----:B------:R-:W-:Y:S01]  /*176d0*/  LEA R8, R7, 0x100, 0xe ;  /* 0x0000010007087811 */ /* 0x000fe200078e70ff */
[----:B------:R-:W-:Y:S02]  /*176e0*/  UIMAD UR13, UR9, UR7, URZ ;  /* 0x00000007090d72a4 */ /* 0x000fe4000f8e023f */
[----:B------:R-:W-:-:S02]  /*176f0*/  USHF.R.S32.HI UR7, URZ, 0x7, UR11 ;  /* 0x000000073f077899 */ /* 0x000fc4000801140b */
[----:B------:R-:W-:Y:S02]  /*17700*/  UIADD3 UR13, UR23, UR13, URZ ;  /* 0x0000000d170d7290 */ /* 0x000fe4000fffe03f */
[----:B------:R-:W-:Y:S01]  /*17710*/  UIADD3 UR27, UR7, 0x1, URZ ;  /* 0x00000001071b7890 */ /* 0x000fe2000fffe03f */
[----:B------:R-:W-:-:S11]  /*17720*/  ULDC.64 UR24, c[0x0][0x198] ;  /* 0x0000660000187ab9 */ /* 0x000fd60000000a00 */
.L_x_567:
[----:B------:R-:W-:-:S03]  /*17730*/  UMOV UR8, 0xffffffff ;  /* 0xffffffff00087882 */ /* 0x000fc60000000000 */
[----:B------:R-:W-:Y:S05]  /*17740*/  BRA.DIV UR8, `(.L_x_557) ;  /* 0x0000000e08bc7947 */ /* 0x000fea000b800000 */
[----:B------:R-:W-:-:S13]  /*17750*/  ELECT P6, URZ, PT ;  /* 0x00000000003f782f */ /* 0x000fda00038c0000 */
.L_x_577:
[----:B------:R-:W0:Y:S01]  /*17760*/  LDC R3, c[0x0][0x28c] ;  /* 0x0000a300ff037b82 */ /* 0x000e220000000800 */
[----:B------:R-:W-:Y:S01]  /*17770*/  BSSY B1, `(.L_x_558) ;  /* 0x000003c000017945 */ /* 0x000fe20003800000 */
[----:B0-----:R-:W-:-:S13]  /*17780*/  ISETP.LT.OR P6, PT, R3, 0x1, !P6 ;  /* 0x000000010300780c */ /* 0x001fda00077c1670 */
[----:B------:R-:W-:Y:S05]  /*17790*/  @P6 BRA `(.L_x_559) ;  /* 0x0000000000e46947 */ /* 0x000fea0003800000 */
[----:B------:R-:W-:Y:S01]  /*177a0*/  LEA R4, R4, R7, 0x1 ;  /* 0x0000000704047211 */ /* 0x000fe200078e08ff */
[----:B------:R-:W-:Y:S01]  /*177b0*/  IMAD.SHL.U32 R2, R2, 0x100, RZ ;  /* 0x0000010002027824 */ /* 0x000fe200078e00ff */
[----:B------:R-:W-:Y:S01]  /*177c0*/  MOV R13, UR27 ;  /* 0x0000001b000d7c02 */ /* 0x000fe20008000f00 */
[----:B------:R-:W-:Y:S01]  /*177d0*/  IMAD.MOV.U32 R14, RZ, RZ, RZ ;  /* 0x000000ffff0e7224 */ /* 0x000fe200078e00ff */
[----:B------:R-:W-:Y:S01]  /*177e0*/  SHF.L.U32 R4, R4, 0x7, RZ ;  /* 0x0000000704047819 */ /* 0x000fe200000006ff */
[----:B------:R-:W-:Y:S01]  /*177f0*/  IMAD.MOV.U32 R3, RZ, RZ, R0 ;  /* 0x000000ffff037224 */ /* 0x000fe200078e0000 */
[----:B------:R-:W-:-:S07]  /*17800*/  MOV R5, R6 ;  /* 0x0000000600057202 */ /* 0x000fce0000000f00 */
.L_x_562:
[----:B------:R-:W0:Y:S01]  /*17810*/  S2UR UR8, SR_CgaCtaId ;  /* 0x00000000000879c3 */ /* 0x000e220000008800 */
[----:B------:R-:W-:Y:S01]  /*17820*/  MOV R12, 0x400 ;  /* 0x00000400000c7802 */ /* 0x000fe20000000f00 */
[----:B------:R-:W1:Y:S01]  /*17830*/  S2R R15, SR_TID.X ;  /* 0x00000000000f7919 */ /* 0x000e620000002100 */
[----:B------:R-:W-:Y:S01]  /*17840*/  SHF.L.U32 R9, R3, 0x1f, RZ ;  /* 0x0000001f03097819 */ /* 0x000fe200000006ff */
[----:B0-----:R-:W-:-:S05]  /*17850*/  IMAD.U32 R7, RZ, RZ, UR8 ;  /* 0x00000008ff077e24 */ /* 0x001fca000f8e00ff */
[----:B------:R-:W-:-:S04]  /*17860*/  LEA R16, R7, R12, 0x18 ;  /* 0x0000000c07107211 */ /* 0x000fc800078ec0ff */
[----:B------:R-:W-:Y:S02]  /*17870*/  LEA R12, R5, R16, 0x3 ;  /* 0x00000010050c7211 */ /* 0x000fe400078e18ff */
[----:B-1----:R-:W-:Y:S02]  /*17880*/  LOP3.LUT P1, RZ, R15, 0x7f, RZ, 0xc0, !PT ;  /* 0x0000007f0fff7812 */ /* 0x002fe4000782c0ff */
[----:B------:R-:W0:Y:S02]  /*17890*/  SYNCS.PHASECHK.TRANS64.TRYWAIT P0, [R12+URZ+0x18], R9 ;  /* 0x000018090c0075a7 */ /* 0x000e24000800017f */
[----:B0-----:R-:W-:Y:S09]  /*178a0*/  @!P0 BRA `(.L_x_560) ;  /* 0x0000000c00848947 */ /* 0x001ff20003800000 */
.L_x_578:
[----:B0-----:R-:W0:Y:S01]  /*178b0*/  @!P1 LDC R9, c[0x0][0x500] ;  /* 0x00014000ff099b82 */ /* 0x001e220000000800 */
[----:B------:R-:W-:-:S04]  /*178c0*/  UPRMT UR8, UR26, 0x9910, URZ ;  /* 0x000099101a087896 */ /* 0x000fc8000800003f */
[----:B------:R-:W-:-:S06]  /*178d0*/  UISETP.NE.AND UP0, UPT, UR8, 0x2, UPT ;  /* 0x000000020800788c */ /* 0x000fcc000bf05270 */
[----:B------:R-:W-:Y:S01]  /*178e0*/  PLOP3.LUT P0, PT, PT, PT, UP0, 0x80, 0x0 ;  /* 0x000000000000781c */ /* 0x000fe20003f0f008 */
[----:B0-----:R0:W-:-:S12]  /*178f0*/  @!P1 SYNCS.ARRIVE.TRANS64 RZ, [R12+URZ], R9 ;  /* 0x000000090cff99a7 */ /* 0x0011d8000800003f */
[----:B------:R-:W-:Y:S05]  /*17900*/  @P0 BRA `(.L_x_561) ;  /* 0x0000000000040947 */ /* 0x000fea0003800000 */
[----:B------:R-:W-:Y:S01]  /*17910*/  BPT.TRAP 0x1 ;  /* 0x000000040000795c */ /* 0x000fe20000300000 */
.L_x_561:
[C---:B0-----:R-:W-:Y:S01]  /*17920*/  IMAD R9, R5.reuse, 0x8000, R8 ;  /* 0x0000800005097824 */ /* 0x041fe200078e0208 */
[----:B------:R-:W-:Y:S01]  /*17930*/  R2UR UR15, R16 ;  /* 0x00000000100f72ca */ /* 0x000fe200000e0000 */
[----:B------:R-:W-:Y:S01]  /*17940*/  UIADD3 UR14, UP0, UR24, 0xf0, URZ ;  /* 0x000000f0180e7890 */ /* 0x000fe2000ff1e03f */
[----:B------:R-:W-:Y:S01]  /*17950*/  LEA R16, R5, R16, 0xf ;  /* 0x0000001005107211 */ /* 0x000fe200078e78ff */
[----:B------:R-:W-:Y:S01]  /*17960*/  UIADD3 UR28, UP1, UR24, 0x1f0, URZ ;  /* 0x000001f0181c7890 */ /* 0x000fe2000ff3e03f */
[----:B------:R-:W-:Y:S01]  /*17970*/  R2UR UR8, R9 ;  /* 0x00000000090872ca */ /* 0x000fe200000e0000 */
[----:B------:R-:W-:Y:S01]  /*17980*/  VIADD R5, R5, 0x1 ;  /* 0x0000000105057836 */ /* 0x000fe20000000000 */
[----:B------:R-:W-:Y:S01]  /*17990*/  R2UR UR11, R16 ;  /* 0x00000000100b72ca */ /* 0x000fe200000e0000 */
[----:B------:R-:W-:Y:S01]  /*179a0*/  UIADD3.X UR29, URZ, UR25, URZ, UP1, !UPT ;  /* 0x000000193f1d7290 */ /* 0x000fe20008ffe43f */
[----:B------:R-:W-:Y:S01]  /*179b0*/  R2UR UR19, R4 ;  /* 0x00000000041372ca */ /* 0x000fe200000e0000 */
[----:B------:R-:W-:Y:S01]  /*179c0*/  UMOV UR21, 0x30000 ;  /* 0x0003000000157882 */ /* 0x000fe20000000000 */
[----:B------:R-:W-:Y:S01]  /*179d0*/  R2UR UR9, R12 ;  /* 0x000000000c0972ca */ /* 0x000fe200000e0000 */
[----:B------:R-:W-:Y:S01]  /*179e0*/  UMOV UR16, 0x0 ;  /* 0x0000000000107882 */ /* 0x000fe20000000000 */
[C---:B------:R-:W-:Y:S01]  /*179f0*/  R2UR UR10, R14.reuse ;  /* 0x000000000e0a72ca */ /* 0x040fe200000e0000 */
[----:B------:R-:W-:Y:S01]  /*17a00*/  UMOV UR17, 0x10000000 ;  /* 0x1000000000117882 */ /* 0x000fe20000000000 */
[----:B------:R-:W-:Y:S01]  /*17a10*/  R2UR UR12, R11 ;  /* 0x000000000b0c72ca */ /* 0x000fe200000e0000 */
[----:B------:R-:W-:Y:S01]  /*17a20*/  VIADD R14, R14, 0x80 ;  /* 0x000000800e0e7836 */ /* 0x000fe20000000000 */
[----:B------:R-:W-:Y:S01]  /*17a30*/  IADD3 R13, R13, -0x1, RZ ;  /* 0xffffffff0d0d7810 */ /* 0x000fe20007ffe0ff */
[----:B------:R-:W-:Y:S01]  /*17a40*/  UIADD3 UR8, UR15, UR8, URZ ;  /* 0x000000080f087290 */ /* 0x000fe2000fffe03f */
[----:B------:R-:W-:Y:S01]  /*17a50*/  R2UR UR20, R2 ;  /* 0x00000000021472ca */ /* 0x000fe200000e0000 */
[----:B------:R-:W-:Y:S01]  /*17a60*/  UIADD3.X UR15, URZ, UR25, URZ, UP0, !UPT ;  /* 0x000000193f0f7290 */ /* 0x000fe200087fe43f */
[----:B------:R-:W-:Y:S01]  /*17a70*/  ISETP.GT.AND P1, PT, R13, 0x1, PT ;  /* 0x000000010d00780c */ /* 0x000fe20003f24270 */
[----:B------:R-:W-:Y:S01]  /*17a80*/  UIADD3 UR18, UR11, 0x18100, URZ ;  /* 0x000181000b127890 */ /* 0x000fe2000fffe03f */
[----:B------:R-:W-:-:S02]  /*17a90*/  ISETP.NE.AND P0, PT, R5, 0x3, PT ;  /* 0x000000030500780c */ /* 0x000fc40003f05270 */
[----:B------:R-:W-:Y:S02]  /*17aa0*/  UMOV UR11, UR19 ;  /* 0x00000013000b7c82 */ /* 0x000fe40008000000 */
[----:B------:R-:W-:Y:S02]  /*17ab0*/  SEL R12, RZ, 0x1, P0 ;  /* 0x00000001ff0c7807 */ /* 0x000fe40000000000 */
[----:B------:R0:W-:Y:S01]  /*17ac0*/  UTMALDG.3D.MULTICAST [UR8], [UR14], UR21, desc[UR16] ;  /* 0x000010080e0073b4 */ /* 0x0001e20008011815 */
[----:B------:R-:W-:Y:S02]  /*17ad0*/  SEL R5, R5, RZ, P0 ;  /* 0x000000ff05057207 */ /* 0x000fe40000000000 */
[----:B------:R-:W-:Y:S01]  /*17ae0*/  LOP3.LUT R3, R3, R12, RZ, 0x3c, !PT ;  /* 0x0000000c03037212 */ /* 0x000fe200078e3cff */
[----:B0-----:R-:W-:Y:S01]  /*17af0*/  UMOV UR8, UR18 ;  /* 0x0000001200087c82 */ /* 0x001fe20008000000 */
[----:B------:R-:W-:Y:S02]  /*17b00*/  UMOV UR11, UR20 ;  /* 0x00000014000b7c82 */ /* 0x000fe40008000000 */
[----:B------:R0:W-:Y:S02]  /*17b10*/  UTMALDG.3D [UR8], [UR28], desc[UR16] ;  /* 0x000010081c0075b4 */ /* 0x0001e40008011000 */
[----:B0-----:R-:W-:Y:S05]  /*17b20*/  @P1 BRA `(.L_x_562) ;  /* 0xfffffffc00381947 */ /* 0x001fea000383ffff */
.L_x_559:
[----:B------:R-:W-:Y:S05]  /*17b30*/  BSYNC B1 ;  /* 0x0000000000017941 */ /* 0x000fea0003800000 */
.L_x_558:
[----:B------:R-:W2:Y:S01]  /*17b40*/  LDL.LU R16, [R1+0x200] ;  /* 0x0002000001107983 */ /* 0x000ea20000300800 */
[----:B------:R-:W-:Y:S01]  /*17b50*/  LOP3.LUT P0, RZ, R10, 0xff, RZ, 0xc0, !PT ;  /* 0x000000ff0aff7812 */ /* 0x000fe2000780c0ff */
[----:B------:R-:W-:Y:S02]  /*17b60*/  ULDC.64 UR8, c[0x0][0x650] ;  /* 0x0001940000087ab9 */ /* 0x000fe40000000a00 */
[----:B------:R-:W3:Y:S01]  /*17b70*/  LDL.LU R15, [R1+0x204] ;  /* 0x00020400010f7983 */ /* 0x000ee20000300800 */
[----:B------:R-:W-:Y:S01]  /*17b80*/  IADD3 R6, R6, UR7, RZ ;  /* 0x0000000706067c10 */ /* 0x000fe2000fffe0ff */
[----:B------:R-:W-:Y:S01]  /*17b90*/  UISETP.GE.U32.AND UP0, UPT, UR7, 0x3, UPT ;  /* 0x000000030700788c */ /* 0x000fe2000bf06070 */
[----:B------:R-:W-:Y:S01]  /*17ba0*/  BSSY B1, `(.L_x_563) ;  /* 0x0000074000017945 */ /* 0x000fe20003800000 */
[----:B------:R-:W-:Y:S02]  /*17bb0*/  MOV R4, 0xffffffff ;  /* 0xffffffff00047802 */ /* 0x000fe40000000f00 */
[----:B------:R-:W-:-:S02]  /*17bc0*/  MOV R11, 0xffffffff ;  /* 0xffffffff000b7802 */ /* 0x000fc40000000f00 */
[----:B------:R-:W-:Y:S02]  /*17bd0*/  PLOP3.LUT P1, PT, PT, PT, UP0, 0x80, 0x0 ;  /* 0x000000000000781c */ /* 0x000fe40003f2f008 */
[----:B------:R-:W0:Y:S01]  /*17be0*/  @P0 S2R R7, SR_CgaCtaId ;  /* 0x0000000000070919 */ /* 0x000e220000008800 */
[----:B------:R-:W-:Y:S02]  /*17bf0*/  @P0 MOV R2, 0x400 ;  /* 0x0000040000020802 */ /* 0x000fe40000000f00 */
[----:B------:R-:W-:Y:S02]  /*17c00*/  PRMT R10, RZ, 0x7610, R10 ;  /* 0x00007610ff0a7816 */ /* 0x000fe4000000000a */
[----:B0-----:R-:W-:-:S04]  /*17c10*/  @P0 LEA R2, R7, R2, 0x18 ;  /* 0x0000000207020211 */ /* 0x001fc800078ec0ff */
[----:B------:R0:W-:Y:S01]  /*17c20*/  @P0 SYNCS.ARRIVE.TRANS64.A1T0 RZ, [R2+URZ+0x48], RZ ;  /* 0x000048ff02ff09a7 */ /* 0x0001e2000810003f */
[----:B------:R-:W-:Y:S01]  /*17c30*/  ISETP.GT.U32.AND P0, PT, R6, 0x2, PT ;  /* 0x000000020600780c */ /* 0x000fe20003f04070 */
[----:B0-----:R-:W-:-:S05]  /*17c40*/  IMAD.U32 R2, RZ, RZ, UR7 ;  /* 0x00000007ff027e24 */ /* 0x001fca000f8e00ff */
[----:B------:R-:W-:Y:S01]  /*17c50*/  ISETP.LT.U32.AND P0, PT, R2, 0x3, P0 ;  /* 0x000000030200780c */ /* 0x000fe20000701070 */
[----:B------:R-:W-:-:S04]  /*17c60*/  IMAD.WIDE.U32 R2, R6, -0x55555555, RZ ;  /* 0xaaaaaaab06027825 */ /* 0x000fc800078e00ff */
[----:B------:R-:W-:Y:S01]  /*17c70*/  IMAD.MOV.U32 R2, RZ, RZ, -0x1 ;  /* 0xffffffffff027424 */ /* 0x000fe200078e00ff */
[----:B------:R-:W-:Y:S02]  /*17c80*/  SHF.R.U32.HI R5, RZ, 0x1, R3 ;  /* 0x00000001ff057819 */ /* 0x000fe40000011603 */
[----:B------:R-:W-:-:S03]  /*17c90*/  SEL R3, RZ, 0x1, !P0 ;  /* 0x00000001ff037807 */ /* 0x000fc60004000000 */
[----:B------:R-:W-:Y:S01]  /*17ca0*/  IMAD R6, R5, -0x3, R6 ;  /* 0xfffffffd05067824 */ /* 0x000fe200078e0206 */
[----:B------:R-:W-:Y:S02]  /*17cb0*/  LOP3.LUT R0, R0, R3, RZ, 0x3c, !PT ;  /* 0x0000000300007212 */ /* 0x000fe400078e3cff */
[----:B------:R-:W-:Y:S02]  /*17cc0*/  PRMT R3, RZ, 0x7610, R3 ;  /* 0x00007610ff037816 */ /* 0x000fe40000000003 */
[----:B------:R-:W-:Y:S02]  /*17cd0*/  @P1 LOP3.LUT R0, R0, 0x1, R5, 0x78, !PT ;  /* 0x0000000100001812 */ /* 0x000fe400078e7805 */
[----:B---3--:R-:W-:-:S04]  /*17ce0*/  IADD3 R15, P0, R15, UR22, RZ ;  /* 0x000000160f0f7c10 */ /* 0x008fc8000ff1e0ff */
[----:B--2---:R-:W-:Y:S01]  /*17cf0*/  IADD3.X R16, R16, UR13, RZ, P0, !PT ;  /* 0x0000000d10107c10 */ /* 0x004fe200087fe4ff */
[----:B------:R0:W-:Y:S01]  /*17d00*/  STL [R1+0x204], R15 ;  /* 0x0002040f01007387 */ /* 0x0001e20000100800 */
[----:B------:R-:W-:-:S03]  /*17d10*/  ISETP.GE.U32.AND P0, PT, R15, UR8, PT ;  /* 0x000000080f007c0c */ /* 0x000fc6000bf06070 */
[----:B------:R0:W-:Y:S01]  /*17d20*/  STL [R1+0x200], R16 ;  /* 0x0002001001007387 */ /* 0x0001e20000100800 */
[----:B------:R-:W-:-:S13]  /*17d30*/  ISETP.GE.U32.AND.EX P0, PT, R16, UR9, PT, P0 ;  /* 0x0000000910007c0c */ /* 0x000fda000bf06100 */
[----:B0-----:R-:W-:Y:S05]  /*17d40*/  @P0 BRA `(.L_x_564) ;  /* 0x0000000400640947 */ /* 0x001fea0003800000 */
[----:B------:R-:W0:Y:S01]  /*17d50*/  S2R R9, SR_CTAID.X ;  /* 0x0000000000097919 */ /* 0x000e220000002500 */
[----:B------:R-:W-:Y:S01]  /*17d60*/  ULDC UR8, c[0x0][0x150] ;  /* 0x0000540000087ab9 */ /* 0x000fe20000000800 */
[----:B------:R-:W1:Y:S01]  /*17d70*/  LDC R4, c[0x0][0x144] ;  /* 0x00005100ff047b82 */ /* 0x000e620000000800 */
[----:B------:R-:W-:Y:S01]  /*17d80*/  UISETP.NE.AND UP0, UPT, UR46, URZ, UPT ;  /* 0x0000003f2e00728c */ /* 0x000fe2000bf05270 */
[----:B------:R-:W2:Y:S01]  /*17d90*/  S2R R5, SR_CTAID.Y ;  /* 0x0000000000057919 */ /* 0x000ea20000002600 */
[----:B------:R-:W-:-:S04]  /*17da0*/  ULDC UR11, c[0x0][0x630] ;  /* 0x00018c00000b7ab9 */ /* 0x000fc80000000800 */
[----:B------:R-:W-:Y:S01]  /*17db0*/  PLOP3.LUT P0, PT, PT, PT, UP0, 0x80, 0x0 ;  /* 0x000000000000781c */ /* 0x000fe20003f0f008 */
[----:B------:R-:W3:Y:S01]  /*17dc0*/  LDC R12, c[0x0][0x148] ;  /* 0x00005200ff0c7b82 */ /* 0x000ee20000000800 */
[----:B0-----:R-:W-:Y:S02]  /*17dd0*/  I2FP.F32.U32 R2, R9 ;  /* 0x0000000900027245 */ /* 0x001fe40000201000 */
[----:B--2---:R-:W-:-:S03]  /*17de0*/  I2FP.F32.U32 R3, R5 ;  /* 0x0000000500037245 */ /* 0x004fc60000201000 */
[----:B------:R-:W-:Y:S01]  /*17df0*/  FMUL R2, R2, UR8 ;  /* 0x0000000802027c20 */ /* 0x000fe20008400000 */
[----:B------:R-:W-:Y:S02]  /*17e00*/  ULDC UR8, c[0x0][0x154] ;  /* 0x0000550000087ab9 */ /* 0x000fe40000000800 */
[----:B------:R-:W-:Y:S01]  /*17e10*/  FMUL R11, R3, UR8 ;  /* 0x00000008030b7c20 */ /* 0x000fe20008400000 */
[----:B------:R-:W-:Y:S02]  /*17e20*/  ULDC.64 UR8, c[0x0][0x628] ;  /* 0x00018a0000087ab9 */ /* 0x000fe40000000a00 */
[----:B------:R-:W0:Y:S08]  /*17e30*/  F2I.U32.TRUNC.NTZ R2, R2 ;  /* 0x0000000200027305 */ /* 0x000e30000020f000 */
[----:B------:R-:W2:Y:S01]  /*17e40*/  F2I.U32.TRUNC.NTZ R11, R11 ;  /* 0x0000000b000b7305 */ /* 0x000ea2000020f000 */
[----:B0-----:R-:W-:-:S02]  /*17e50*/  IMAD.MOV R3, RZ, RZ, -R2 ;  /* 0x000000ffff037224 */ /* 0x001fc400078e0a02 */
[----:B------:R-:W-:Y:S02]  /*17e60*/  IMAD.MOV.U32 R2, RZ, RZ, R15 ;  /* 0x000000ffff027224 */ /* 0x000fe400078e000f */
[----:B-1----:R-:W-:Y:S01]  /*17e70*/  IMAD R9, R4, R3, R9 ;  /* 0x0000000304097224 */ /* 0x002fe200078e0209 */
[----:B--2---:R-:W-:-:S05]  /*17e80*/  IADD3 R3, -R11, RZ, RZ ;  /* 0x000000ff0b037210 */ /* 0x004fca0007ffe1ff */
[----:B---3--:R-:W-:Y:S01]  /*17e90*/  @P0 IMAD R9, R12, R3, R5 ;  /* 0x000000030c090224 */ /* 0x008fe200078e0205 */
[----:B------:R-:W-:Y:S02]  /*17ea0*/  ISETP.NE.U32.AND P0, PT, RZ, UR8, PT ;  /* 0x00000008ff007c0c */ /* 0x000fe4000bf05070 */
[----:B------:R-:W-:Y:S02]  /*17eb0*/  MOV R3, R16 ;  /* 0x0000001000037202 */ /* 0x000fe40000000f00 */
[----:B------:R-:W-:-:S13]  /*17ec0*/  ISETP.NE.AND.EX P0, PT, RZ, UR9, PT, P0 ;  /* 0x00000009ff007c0c */ /* 0x000fda000bf05300 */
[----:B------:R-:W-:Y:S05]  /*17ed0*/  @!P0 BRA `(.L_x_565) ;  /* 0x0000000000288947 */ /* 0x000fea0003800000 */
[----:B------:R-:W-:Y:S02]  /*17ee0*/  ULDC UR10, c[0x0][0x634] ;  /* 0x00018d00000a7ab9 */ /* 0x000fe40000000800 */
[----:B------:R-:W-:-:S05]  /*17ef0*/  IADD3 R3, P0, R15, UR10, RZ ;  /* 0x0000000a0f037c10 */ /* 0x000fca000ff1e0ff */
[----:B------:R-:W-:-:S04]  /*17f00*/  IMAD.X R11, RZ, RZ, R16, P0 ;  /* 0x000000ffff0b7224 */ /* 0x000fc800000e0610 */
[----:B------:R-:W-:-:S04]  /*17f10*/  IMAD.WIDE.U32 R4, R11, UR8, RZ ;  /* 0x000000080b047c25 */ /* 0x000fc8000f8e00ff */
[----:B------:R-:W-:-:S04]  /*17f20*/  IMAD.WIDE.U32 R4, P0, R3, UR9, R4 ;  /* 0x0000000903047c25 */ /* 0x000fc8000f800004 */
[----:B------:R-:W-:-:S04]  /*17f30*/  IMAD.WIDE.U32 R2, R3, UR8, RZ ;  /* 0x0000000803027c25 */ /* 0x000fc8000f8e00ff */
[----:B------:R-:W-:Y:S01]  /*17f40*/  IMAD.MOV.U32 R2, RZ, RZ, R5 ;  /* 0x000000ffff027224 */ /* 0x000fe200078e0005 */
[----:B------:R-:W-:Y:S02]  /*17f50*/  IADD3 RZ, P1, R3, R4, RZ ;  /* 0x0000000403ff7210 */ /* 0x000fe40007f3e0ff */
[----:B------:R-:W-:-:S03]  /*17f60*/  IADD3.X R3, RZ, RZ, RZ, P0, !PT ;  /* 0x000000ffff037210 */ /* 0x000fc600007fe4ff */
[----:B------:R-:W-:-:S08]  /*17f70*/  IMAD.WIDE.U32.X R2, R11, UR9, R2, P1 ;  /* 0x000000090b027c25 */ /* 0x000fd000088e0402 */
.L_x_565:
[--C-:B------:R-:W-:Y:S01]  /*17f80*/  SHF.R.U64 R11, R2, UR11, R3.reuse ;  /* 0x0000000b020b7c19 */ /* 0x100fe20008001203 */
[----:B------:R-:W-:Y:S01]  /*17f90*/  ULDC.64 UR8, c[0x0][0x620] ;  /* 0x0001880000087ab9 */ /* 0x000fe20000000a00 */
[----:B------:R-:W-:Y:S01]  /*17fa0*/  SHF.R.U32.HI R2, RZ, UR11, R3 ;  /* 0x0000000bff027c19 */ /* 0x000fe20008011603 */
[----:B------:R-:W-:Y:S01]  /*17fb0*/  ULDC.64 UR10, c[0x0][0x640] ;  /* 0x00019000000a7ab9 */ /* 0x000fe20000000a00 */
[----:B------:R-:W-:Y:S02]  /*17fc0*/  IADD3 R13, P0, RZ, -R11, RZ ;  /* 0x8000000bff0d7210 */ /* 0x000fe40007f1e0ff */
[----:B------:R-:W-:Y:S02]  /*17fd0*/  MOV R3, R16 ;  /* 0x0000001000037202 */ /* 0x000fe40000000f00 */
[----:B------:R-:W-:Y:S02]  /*17fe0*/  IADD3.X R2, RZ, ~R2, RZ, P0, !PT ;  /* 0x80000002ff027210 */ /* 0x000fe400007fe4ff */
[----:B------:R-:W-:-:S03]  /*17ff0*/  ISETP.NE.U32.AND P0, PT, RZ, UR10, PT ;  /* 0x0000000aff007c0c */ /* 0x000fc6000bf05070 */
[----:B------:R-:W-:Y:S01]  /*18000*/  IMAD R2, R2, UR8, RZ ;  /* 0x0000000802027c24 */ /* 0x000fe2000f8e02ff */
[----:B------:R-:W-:-:S03]  /*18010*/  ISETP.NE.AND.EX P0, PT, RZ, UR11, PT, P0 ;  /* 0x0000000bff007c0c */ /* 0x000fc6000bf05300 */
[----:B------:R-:W-:Y:S02]  /*18020*/  IMAD R5, R13, UR9, R2 ;  /* 0x000000090d057c24 */ /* 0x000fe4000f8e0202 */
[----:B------:R-:W-:-:S04]  /*18030*/  IMAD.MOV.U32 R2, RZ, RZ, R15 ;  /* 0x000000ffff027224 */ /* 0x000fc800078e000f */
[----:B------:R-:W-:Y:S01]  /*18040*/  IMAD.WIDE.U32 R2, R13, UR8, R2 ;  /* 0x000000080d027c25 */ /* 0x000fe2000f8e0002 */
[----:B------:R-:W-:-:S03]  /*18050*/  ULDC UR8, c[0x0][0x618] ;  /* 0x0001860000087ab9 */ /* 0x000fc60000000800 */
[----:B------:R-:W-:-:S05]  /*18060*/  IMAD.IADD R3, R3, 0x1, R5 ;  /* 0x0000000103037824 */ /* 0x000fca00078e0205 */
[--C-:B------:R-:W-:Y:S02]  /*18070*/  SHF.R.U64 R12, R2, UR8, R3.reuse ;  /* 0x00000008020c7c19 */ /* 0x100fe40008001203 */
[----:B------:R-:W-:Y:S01]  /*18080*/  SHF.R.U32.HI R3, RZ, UR8, R3 ;  /* 0x00000008ff037c19 */ /* 0x000fe20008011603 */
[----:B------:R-:W-:-:S03]  /*18090*/  ULDC UR8, c[0x0][0x608] ;  /* 0x0001820000087ab9 */ /* 0x000fc60000000800 */
[--C-:B------:R-:W-:Y:S02]  /*180a0*/  SHF.R.U32.HI R2, RZ, UR8, R3.reuse ;  /* 0x00000008ff027c19 */ /* 0x100fe40008011603 */
[----:B------:R-:W-:Y:S01]  /*180b0*/  SHF.R.U64 R13, R12, UR8, R3 ;  /* 0x000000080c0d7c19 */ /* 0x000fe20008001203 */
[----:B------:R-:W-:Y:S02]  /*180c0*/  ULDC UR8, c[0x0][0x658] ;  /* 0x0001960000087ab9 */ /* 0x000fe40000000800 */
[--C-:B------:R-:W-:Y:S02]  /*180d0*/  SHF.R.U32.HI R15, RZ, UR8, R2.reuse ;  /* 0x00000008ff0f7c19 */ /* 0x100fe40008011602 */
[----:B------:R-:W-:-:S03]  /*180e0*/  SHF.R.U64 R14, R13, UR8, R2 ;  /* 0x000000080d0e7c19 */ /* 0x000fc60008001202 */
[----:B------:R-:W-:Y:S01]  /*180f0*/  IMAD.MOV.U32 R3, RZ, RZ, R15 ;  /* 0x000000ffff037224 */ /* 0x000fe200078e000f */
[----:B------:R-:W-:Y:S01]  /*18100*/  MOV R2, R14 ;  /* 0x0000000e00027202 */ /* 0x000fe20000000f00 */
[----:B------:R-:W-:Y:S06]  /*18110*/  @!P0 BRA `(.L_x_566) ;  /* 0x0000000000288947 */ /* 0x000fec0003800000 */
[----:B------:R-:W-:Y:S02]  /*18120*/  ULDC UR8, c[0x0][0x64c] ;  /* 0x0001930000087ab9 */ /* 0x000fe40000000800 */
[----:B------:R-:W-:-:S04]  /*18130*/  IADD3 R3, P0, R14, UR8, RZ ;  /* 0x000000080e037c10 */ /* 0x000fc8000ff1e0ff */
[----:B------:R-:W-:-:S05]  /*18140*/  IADD3.X R15, RZ, R15, RZ, P0, !PT ;  /* 0x0000000fff0f7210 */ /* 0x000fca00007fe4ff */
[----:B------:R-:W-:-:S04]  /*18150*/  IMAD.WIDE.U32 R4, R15, UR10, RZ ;  /* 0x0000000a0f047c25 */ /* 0x000fc8000f8e00ff */
[----:B------:R-:W-:-:S04]  /*18160*/  IMAD.WIDE.U32 R4, P0, R3, UR11, R4 ;  /* 0x0000000b03047c25 */ /* 0x000fc8000f800004 */
[----:B------:R-:W-:Y:S01]  /*18170*/  IMAD.WIDE.U32 R2, R3, UR10, RZ ;  /* 0x0000000a03027c25 */ /* 0x000fe2000f8e00ff */
[----:B------:R-:W-:-:S04]  /*18180*/  MOV R2, R5 ;  /* 0x0000000500027202 */ /* 0x000fc80000000f00 */
[----:B------:R-:W-:Y:S01]  /*18190*/  IADD3 RZ, P1, R3, R4, RZ ;  /* 0x0000000403ff7210 */ /* 0x000fe20007f3e0ff */
[----:B------:R-:W-:-:S04]  /*181a0*/  IMAD.X R3, RZ, RZ, RZ, P0 ;  /* 0x000000ffff037224 */ /* 0x000fc800000e06ff */
[----:B------:R-:W-:-:S08]  /*181b0*/  IMAD.WIDE.U32.X R2, R15, UR11, R2, P1 ;  /* 0x0000000b0f027c25 */ /* 0x000fd000088e0402 */
.L_x_566:
[----:B------:R-:W-:Y:S01]  /*181c0*/  ULDC UR8, c[0x0][0x648] ;  /* 0x0001920000087ab9 */ /* 0x000fe20000000800 */
[----:B------:R-:W-:Y:S01]  /*181d0*/  LOP3.LUT R13, R13, UR6, RZ, 0xc0, !PT ;  /* 0x000000060d0d7c12 */ /* 0x000fe2000f8ec0ff */
[----:B------:R-:W-:Y:S01]  /*181e0*/  UISETP.NE.AND UP0, UPT, UR46, URZ, UPT ;  /* 0x0000003f2e00728c */ /* 0x000fe2000bf05270 */
[----:B------:R-:W-:Y:S01]  /*181f0*/  SHF.R.U64 R2, R2, UR8, R3 ;  /* 0x0000000802027c19 */ /* 0x000fe20008001203 */
[----:B------:R-:W-:-:S04]  /*18200*/  ULDC UR8, c[0x0][0x638] ;  /* 0x00018e0000087ab9 */ /* 0x000fc80000000800 */
[----:B------:R-:W-:Y:S01]  /*18210*/  IMAD.MOV R3, RZ, RZ, -R2 ;  /* 0x000000ffff037224 */ /* 0x000fe200078e0a02 */
[----:B------:R-:W-:Y:S01]  /*18220*/  PLOP3.LUT P0, PT, PT, PT, UP0, 0x40, 0x0 ;  /* 0x000000000000781c */ /* 0x000fe20003f0e808 */
[----:B------:R-:W-:Y:S01]  /*18230*/  IMAD R4, R2, UR5, R13 ;  /* 0x0000000502047c24 */ /* 0x000fe2000f8e020d */
[----:B------:R-:W-:Y:S01]  /*18240*/  PLOP3.LUT P1, PT, PT, PT, UP0, 0x40, 0x0 ;  /* 0x000000000000781c */ /* 0x000fe20003f2e808 */
[----:B------:R-:W-:Y:S01]  /*18250*/  IMAD R14, R3, UR8, R14 ;  /* 0x00000008030e7c24 */ /* 0x000fe2000f8e020e */
[----:B------:R-:W-:Y:S01]  /*18260*/  ULDC UR8, c[0x0][0x610] ;  /* 0x0001840000087ab9 */ /* 0x000fe20000000800 */
[----:B------:R-:W-:Y:S01]  /*18270*/  LOP3.LUT R3, R12, UR4, RZ, 0xc0, !PT ;  /* 0x000000040c037c12 */ /* 0x000fe2000f8ec0ff */
[----:B------:R-:W-:Y:S01]  /*18280*/  IMAD R9, R4, UR8, R9 ;  /* 0x0000000804097c24 */ /* 0x000fe2000f8e0209 */
[----:B------:R-:W-:-:S03]  /*18290*/  ULDC UR8, c[0x0][0x600] ;  /* 0x0001800000087ab9 */ /* 0x000fc60000000800 */
[----:B------:R-:W-:Y:S01]  /*182a0*/  IMAD R14, R14, UR8, R3 ;  /* 0x000000080e0e7c24 */ /* 0x000fe2000f8e0203 */
[----:B------:R-:W-:-:S04]  /*182b0*/  MOV R3, 0x1 ;  /* 0x0000000100037802 */ /* 0x000fc80000000f00 */
[----:B------:R-:W-:Y:S02]  /*182c0*/  SEL R2, R14, R9, P0 ;  /* 0x000000090e027207 */ /* 0x000fe40000000000 */
[----:B------:R-:W-:-:S07]  /*182d0*/  SEL R4, R9, R14, P1 ;  /* 0x0000000e09047207 */ /* 0x000fce0000800000 */
.L_x_564:
[----:B------:R-:W-:Y:S05]  /*182e0*/  BSYNC B1 ;  /* 0x0000000000017941 */ /* 0x000fea0003800000 */
.L_x_563:
[----:B------:R-:W-:-:S13]  /*182f0*/  LOP3.LUT P0, RZ, R3, 0xff, RZ, 0xc0, !PT ;  /* 0x000000ff03ff7812 */ /* 0x000fda000780c0ff */
[----:B------:R-:W-:Y:S05]  /*18300*/  @P0 BRA `(.L_x_567) ;  /* 0xfffffff400080947 */ /* 0x000fea000383ffff */
[----:B------:R-:W-:Y:S05]  /*18310*/  BSYNC B0 ;  /* 0x0000000000007941 */ /* 0x000fea0003800000 */
.L_x_556:
[----:B------:R-:W-:-:S03]  /*18320*/  UMOV UR8, 0xffffffff ;  /* 0xffffffff00087882 */ /* 0x000fc60000000000 */
[----:B------:R-:W-:Y:S05]  /*18330*/  BRA.DIV UR8, `(.L_x_568) ;  /* 0x0000000208f47947 */ /* 0x000fea000b800000 */
[----:B------:R-:W-:-:S13]  /*18340*/  ELECT P6, URZ, PT ;  /* 0x00000000003f782f */ /* 0x000fda00038c0000 */
.L_x_581:
[----:B------:R-:W-:Y:S04]  /*18350*/  BSSY B0, `(.L_x_569) ;  /* 0x0000023000007945 */ /* 0x000fe80003800000 */
[----:B------:R-:W-:Y:S05]  /*18360*/  @!P6 BRA `(.L_x_570) ;  /* 0x000000000084e947 */ /* 0x000fea0003800000 */
[----:B------:R-:W-:-:S04]  /*18370*/  ULOP3.LUT UR8, UR40, 0x2, URZ, 0xfc, !UPT ;  /* 0x0000000228087892 */ /* 0x000fc8000f8efc3f */
[----:B------:R-:W-:-:S06]  /*18380*/  UISETP.NE.AND UP0, UPT, UR8, 0x3, UPT ;  /* 0x000000030800788c */ /* 0x000fcc000bf05270 */
[----:B------:R-:W-:-:S13]  /*18390*/  PLOP3.LUT P0, PT, PT, PT, UP0, 0x80, 0x0 ;  /* 0x000000000000781c */ /* 0x000fda0003f0f008 */
[----:B------:R-:W-:Y:S05]  /*183a0*/  @!P0 BRA `(.L_x_571) ;  /* 0x0000000000048947 */ /* 0x000fea0003800000 */
[----:B------:R-:W-:Y:S01]  /*183b0*/  BPT.TRAP 0x1 ;  /* 0x000000040000795c */ /* 0x000fe20000300000 */
.L_x_571:
[----:B------:R-:W0:Y:S01]  /*183c0*/  S2R R3, SR_CgaCtaId ;  /* 0x0000000000037919 */ /* 0x000e220000008800 */
[----:B------:R-:W-:-:S04]  /*183d0*/  MOV R2, 0x400 ;  /* 0x0000040000027802 */ /* 0x000fc80000000f00 */
[----:B0-----:R-:W-:Y:S02]  /*183e0*/  LEA R3, R3, R2, 0x18 ;  /* 0x0000000203037211 */ /* 0x001fe400078ec0ff */
[----:B------:R-:W-:-:S03]  /*183f0*/  SHF.L.U32 R2, R0, 0x1f, RZ ;  /* 0x0000001f00027819 */ /* 0x000fc600000006ff */
[----:B------:R-:W-:-:S05]  /*18400*/  VIADD R3, R3, 0x18 ;  /* 0x0000001803037836 */ /* 0x000fca0000000000 */
[----:B------:R-:W-:-:S04]  /*18410*/  LEA R5, R6, R3, 0x3 ;  /* 0x0000000306057211 */ /* 0x000fc800078e18ff */
[----:B------:R-:W0:Y:S02]  /*18420*/  SYNCS.PHASECHK.TRANS64.TRYWAIT P0, [R5+URZ], R2 ;  /* 0x00000002050075a7 */ /* 0x000e24000800017f */
[----:B0-----:R-:W-:Y:S05]  /*18430*/  @!P0 BRA `(.L_x_572) ;  /* 0x0000000000d48947 */ /* 0x001fea0003800000 */
.L_x_582:
[----:B------:R-:W-:-:S05]  /*18440*/  VIADD R6, R6, 0x1 ;  /* 0x0000000106067836 */ /* 0x000fca0000000000 */
[----:B------:R-:W-:-:S04]  /*18450*/  ISETP.NE.AND P0, PT, R6, 0x3, PT ;  /* 0x000000030600780c */ /* 0x000fc80003f05270 */
[----:B0-----:R-:W-:Y:S02]  /*18460*/  SEL R5, RZ, 0x1, P0 ;  /* 0x00000001ff057807 */ /* 0x001fe40000000000 */
[----:B------:R-:W-:Y:S02]  /*18470*/  SEL R6, R6, RZ, P0 ;  /* 0x000000ff06067207 */ /* 0x000fe40000000000 */
[----:B------:R-:W-:Y:S02]  /*18480*/  LOP3.LUT R5, R0, R5, RZ, 0x3c, !PT ;  /* 0x0000000500057212 */ /* 0x000fe400078e3cff */
[----:B------:R-:W-:Y:S02]  /*18490*/  LEA R7, R6, R3, 0x3 ;  /* 0x0000000306077211 */ /* 0x000fe400078e18ff */
[----:B------:R-:W-:-:S04]  /*184a0*/  SHF.L.U32 R0, R5, 0x1f, RZ ;  /* 0x0000001f05007819 */ /* 0x000fc800000006ff */
[----:B------:R-:W0:Y:S02]  /*184b0*/  SYNCS.PHASECHK.TRANS64.TRYWAIT P0, [R7+URZ], R0 ;  /* 0x00000000070075a7 */ /* 0x000e24000800017f */
[----:B0-----:R-:W-:Y:S05]  /*184c0*/  @!P0 BRA `(.L_x_573) ;  /* 0x0000000000c48947 */ /* 0x001fea0003800000 */
.L_x_583:
[----:B0-----:R-:W-:-:S05]  /*184d0*/  VIADD R0, R6, 0x1 ;  /* 0x0000000106007836 */ /* 0x001fca0000000000 */
[----:B------:R-:W-:-:S04]  /*184e0*/  ISETP.NE.AND P0, PT, R0, 0x3, PT ;  /* 0x000000030000780c */ /* 0x000fc80003f05270 */
[----:B------:R-:W-:Y:S02]  /*184f0*/  SEL R2, RZ, 0x1, P0 ;  /* 0x00000001ff027807 */ /* 0x000fe40000000000 */
[----:B------:R-:W-:Y:S02]  /*18500*/  SEL R0, R0, RZ, P0 ;  /* 0x000000ff00007207 */ /* 0x000fe40000000000 */
[----:B------:R-:W-:Y:S02]  /*18510*/  LOP3.LUT R2, R5, R2, RZ, 0x3c, !PT ;  /* 0x0000000205027212 */ /* 0x000fe400078e3cff */
[----:B------:R-:W-:Y:S02]  /*18520*/  LEA R3, R0, R3, 0x3 ;  /* 0x0000000300037211 */ /* 0x000fe400078e18ff */
[----:B------:R-:W-:-:S07]  /*18530*/  SHF.L.U32 R0, R2, 0x1f, RZ ;  /* 0x0000001f02007819 */ /* 0x000fce00000006ff */
.L_x_574:
[----:B0-----:R0:W1:Y:S02]  /*18540*/  SYNCS.PHASECHK.TRANS64.TRYWAIT P0, [R3+URZ], R0 ;  /* 0x00000000030075a7 */ /* 0x001064000800017f */
[----:B-1----:R-:W-:Y:S05]  /*18550*/  @!P0 NANOSLEEP.SYNCS 0x989680 ;  /* 0x009896800000895d */ /* 0x002fea0003900000 */
[----:B------:R-:W1:Y:S02]  /*18560*/  @!P0 SYNCS.PHASECHK.TRANS64 P0, [R3+URZ], R0 ;  /* 0x00000000030085a7 */ /* 0x000e64000800007f */
[----:B-1----:R-:W-:Y:S05]  /*18570*/  @!P0 BRA `(.L_x_574) ;  /* 0xfffffffc00f08947 */ /* 0x002fea000383ffff */
.L_x_570:
[----:B------:R-:W-:Y:S05]  /*18580*/  BSYNC B0 ;  /* 0x0000000000007941 */ /* 0x000fea0003800000 */
.L_x_569:
[----:B------:R-:W-:Y:S05]  /*18590*/  EXIT ;  /* 0x000000000000794d */ /* 0x000fea0003800000 */
.L_x_21:
[----:B--2---:R2:W3:Y:S02]  /*185a0*/  SYNCS.PHASECHK.TRANS64.TRYWAIT P1, [R3+URZ], R2 ;  /* 0x00000002030075a7 */ /* 0x0044e4000802017f */
[----:B---3--:R-:W-:Y:S05]  /*185b0*/  @!P1 NANOSLEEP.SYNCS 0x989680 ;  /* 0x009896800000995d */ /* 0x008fea0003900000 */
[----:B------:R-:W3:Y:S02]  /*185c0*/  @!P1 SYNCS.PHASECHK.TRANS64 P1, [R3+URZ], R2 ;  /* 0x00000002030095a7 */ /* 0x000ee4000802007f */
[----:B---3--:R-:W-:Y:S05]  /*185d0*/  @!P1 BRA `(.L_x_21) ;  /* 0xfffffffc00f09947 */ /* 0x008fea000383ffff */
[----:B------:R-:W-:Y:S05]  /*185e0*/  BRA `(.L_x_20) ;  /* 0xfffffe9000247947 */ /* 0x000fea000383ffff */
.L_x_26:
[----:B-1----:R1:W2:Y:S02]  /*185f0*/  SYNCS.PHASECHK.TRANS64.TRYWAIT P1, [R2+URZ], R3 ;  /* 0x00000003020075a7 */ /* 0x0022a4000802017f */
[----:B--2---:R-:W-:Y:S05]  /*18600*/  @!P1 NANOSLEEP.SYNCS 0x989680 ;  /* 0x009896800000995d */ /* 0x004fea0003900000 */
[----:B------:R-:W2:Y:S02]  /*18610*/  @!P1 SYNCS.PHASECHK.TRANS64 P1, [R2+URZ], R3 ;  /* 0x00000003020095a7 */ /* 0x000ea4000802007f */
[----:B--2---:R-:W-:Y:S05]  /*18620*/  @!P1 BRA `(.L_x_26) ;  /* 0xfffffffc00f09947 */ /* 0x004fea000383ffff */
[----:B------:R-:W-:Y:S05]  /*18630*/  BRA `(.L_x_25) ;  /* 0xfffffec400b47947 */ /* 0x000fea000383ffff */
.L_x_557:
[----:B------:R-:W-:Y:S01]  /*18640*/  BSSY B1, `(.L_x_575) ;  /* 0x0000006000017945 */ /* 0x000fe20003800000 */
[----:B------:R-:W-:-:S07]  /*18650*/  IMAD.MOV.U32 R15, RZ, RZ, -0x1 ;  /* 0xffffffffff0f7424 */ /* 0x000fce00078e00ff */
[----:B------:R-:W-:Y:S05]  /*18660*/  WARPSYNC.COLLECTIVE R15, `(.L_x_576) ;  /* 0x000000000f0c7348 */ /* 0x000fea0003c00000 */
[----:B------:R-:W-:Y:S02]  /*18670*/  ELECT P6, UR62, PT ;  /* 0x00000000003e782f */ /* 0x000fe400038c0000 */
[----:B------:R-:W-:Y:S01]  /*18680*/  MOV R14, UR62 ;  /* 0x0000003e000e7c02 */ /* 0x000fe20008000f00 */
[----:B------:R-:W-:Y:S10]  /*18690*/  ENDCOLLECTIVE ;  /* 0x000000000000791b */ /* 0x000ff40003800000 */
.L_x_576:
[----:B------:R-:W-:Y:S05]  /*186a0*/  BSYNC B1 ;  /* 0x0000000000017941 */ /* 0x000fea0003800000 */
.L_x_575:
[----:B------:R-:W-:Y:S05]  /*186b0*/  BRA `(.L_x_577) ;  /* 0xfffffff000287947 */ /* 0x000fea000383ffff */
.L_x_560:
[----:B0-----:R0:W1:Y:S02]  /*186c0*/  SYNCS.PHASECHK.TRANS64.TRYWAIT P0, [R12+URZ+0x18], R9 ;  /* 0x000018090c0075a7 */ /* 0x001064000800017f */
[----:B-1----:R-:W-:Y:S05]  /*186d0*/  @!P0 NANOSLEEP.SYNCS 0x989680 ;  /* 0x009896800000895d */ /* 0x002fea0003900000 */
[----:B------:R-:W1:Y:S02]  /*186e0*/  @!P0 SYNCS.PHASECHK.TRANS64 P0, [R12+URZ+0x18], R9 ;  /* 0x000018090c0085a7 */ /* 0x000e64000800007f */
[----:B-1----:R-:W-:Y:S05]  /*186f0*/  @!P0 BRA `(.L_x_560) ;  /* 0xfffffffc00f08947 */ /* 0x002fea000383ffff */
[----:B------:R-:W-:Y:S05]  /*18700*/  BRA `(.L_x_578) ;  /* 0xfffffff000687947 */ /* 0x000fea000383ffff */
.L_x_568:
[----:B------:R-:W-:Y:S01]  /*18710*/  BSSY B0, `(.L_x_579) ;  /* 0x0000006000007945 */ /* 0x000fe20003800000 */
[----:B------:R-:W-:-:S07]  /*18720*/  MOV R15, 0xffffffff ;  /* 0xffffffff000f7802 */ /* 0x000fce0000000f00 */
[----:B------:R-:W-:Y:S05]  /*18730*/  WARPSYNC.COLLECTIVE R15, `(.L_x_580) ;  /* 0x000000000f0c7348 */ /* 0x000fea0003c00000 */
[----:B------:R-:W-:Y:S02]  /*18740*/  ELECT P6, UR62, PT ;  /* 0x00000000003e782f */ /* 0x000fe400038c0000 */
[----:B------:R-:W-:Y:S01]  /*18750*/  MOV R14, UR62 ;  /* 0x0000003e000e7c02 */ /* 0x000fe20008000f00 */
[----:B------:R-:W-:Y:S10]  /*18760*/  ENDCOLLECTIVE ;  /* 0x000000000000791b */ /* 0x000ff40003800000 */
.L_x_580:
[----:B------:R-:W-:Y:S05]  /*18770*/  BSYNC B0 ;  /* 0x0000000000007941 */ /* 0x000fea0003800000 */
.L_x_579:
[----:B------:R-:W-:Y:S05]  /*18780*/  BRA `(.L_x_581) ;  /* 0xfffffff800f07947 */ /* 0x000fea000383ffff */
.L_x_572:
[----:B0-----:R0:W1:Y:S02]  /*18790*/  SYNCS.PHASECHK.TRANS64.TRYWAIT P0, [R5+URZ], R2 ;  /* 0x00000002050075a7 */ /* 0x001064000800017f */
[----:B-1----:R-:W-:Y:S05]  /*187a0*/  @!P0 NANOSLEEP.SYNCS 0x989680 ;  /* 0x009896800000895d */ /* 0x002fea0003900000 */
[----:B------:R-:W1:Y:S02]  /*187b0*/  @!P0 SYNCS.PHASECHK.TRANS64 P0, [R5+URZ], R2 ;  /* 0x00000002050085a7 */ /* 0x000e64000800007f */
[----:B-1----:R-:W-:Y:S05]  /*187c0*/  @!P0 BRA `(.L_x_572) ;  /* 0xfffffffc00f08947 */ /* 0x002fea000383ffff */
[----:B------:R-:W-:Y:S05]  /*187d0*/  BRA `(.L_x_582) ;  /* 0xfffffffc00187947 */ /* 0x000fea000383ffff */
.L_x_573:
[----:B0-----:R0:W1:Y:S02]  /*187e0*/  SYNCS.PHASECHK.TRANS64.TRYWAIT P0, [R7+URZ], R0 ;  /* 0x00000000070075a7 */ /* 0x001064000800017f */
[----:B-1----:R-:W-:Y:S05]  /*187f0*/  @!P0 NANOSLEEP.SYNCS 0x989680 ;  /* 0x009896800000895d */ /* 0x002fea0003900000 */
[----:B------:R-:W1:Y:S02]  /*18800*/  @!P0 SYNCS.PHASECHK.TRANS64 P0, [R7+URZ], R0 ;  /* 0x00000000070085a7 */ /* 0x000e64000800007f */
[----:B-1----:R-:W-:Y:S05]  /*18810*/  @!P0 BRA `(.L_x_573) ;  /* 0xfffffffc00f08947 */ /* 0x002fea000383ffff */
[----:B------:R-:W-:Y:S05]  /*18820*/  BRA `(.L_x_583) ;  /* 0xfffffffc00287947 */ /* 0x000fea000383ffff */
.L_x_584:
[----:B------:R-:W-:-:S00]  /*18830*/  BRA `(.L_x_584) ;  /* 0xfffffffc00fc7947 */ /* 0x000fc0000383ffff */
[----:B------:R-:W-:-:S00]  /*18840*/  NOP ;  /* 0x0000000000007918 */ /* 0x000fc00000000000 */
        /* <DEDUP_REMOVED lines=11> */
.L_x_585:


//--------------------- .nv.global.init           --------------------------
	.section	.nv.global.init,"aw",@progbits
.nv.global.init:
	.type		$str$22,@object
	.size		$str$22,($str$23 - $str$22)
$str$22:
        /*0000*/ 	.byte	0x6b, 0x5f, 0x74, 0x69, 0x6c, 0x65, 0x5f, 0x63, 0x6f, 0x75, 0x6e, 0x74, 0x20, 0x3e, 0x3d, 0x20
        /*0010*/ 	.byte	0x31, 0x00
	.type		$str$23,@object
	.size		$str$23,(__unnamed_1 - $str$23)
$str$23:
        /*0012*/ 	.byte	0x2f, 0x74, 0x6d, 0x70, 0x2f, 0x63, 0x75, 0x74, 0x6c, 0x61, 0x73, 0x73, 0x5f, 0x73, 0x77, 0x65
        /*0022*/ 	.byte	0x65, 0x70, 0x5f, 0x73, 0x72, 0x63, 0x2f, 0x69, 0x6e, 0x63, 0x6c, 0x75, 0x64, 0x65, 0x2f, 0x63
        /*0032*/ 	.byte	0x75, 0x74, 0x6c, 0x61, 0x73, 0x73, 0x2f, 0x67, 0x65, 0x6d, 0x6d, 0x2f, 0x63, 0x6f, 0x6c, 0x6c
        /*0042*/ 	.byte	0x65, 0x63, 0x74, 0x69, 0x76, 0x65, 0x2f, 0x73, 0x6d, 0x39, 0x30, 0x5f, 0x6d, 0x6d, 0x61, 0x5f
        /*0052*/ 	.byte	0x74, 0x6d, 0x61, 0x5f, 0x67, 0x6d, 0x6d, 0x61, 0x5f, 0x73, 0x73, 0x5f, 0x77, 0x61, 0x72, 0x70
        /*0062*/ 	.byte	0x73, 0x70, 0x65, 0x63, 0x69, 0x61, 0x6c, 0x69, 0x7a, 0x65, 0x64, 0x2e, 0x68, 0x70, 0x70, 0x00
	.type		__unnamed_1,@object
	.size		__unnamed_1,(.L_0 - __unnamed_1)
__unnamed_1:
        /* <DEDUP_REMOVED lines=174> */
        /*0b52*/ 	.byte	0x00
.L_0:


//--------------------- .nv.shared._ZN7cutlass13device_kernelINS_4gemm6kernel13GemmUniversalIN4cute5tupleIJiiiiEEENS1_10collective13CollectiveMmaINS1_34MainloopSm90TmaGmmaWarpSpecializedILi3ENS5_IJNS4_1CILi1EEENSA_ILi2EEESB_EEENS1_35KernelTmaWarpSpecializedCooperativeEEENS5_IJNSA_ILi256EEESG_NSA_ILi128EEEEEEaNS5_IJlSB_lEEEaSJ_NS4_8TiledMMAINS4_8MMA_AtomIJNS4_4SM904GMMA27MMA_64x256x32_S32S8S8_SS_TNEEEENS4_6LayoutINS5_IJSC_SB_SB_EEENS5_IJSB_NSA_ILi0EEESS_EEEEENS5_IJNS4_10UnderscoreESV_SV_EEEEENS4_23SM90_TMA_LOAD_MULTICASTENS4_14ComposedLayoutINS4_7SwizzleILi3ELi4ELi3EEENS4_18smem_ptr_flag_bitsILi8EEENSQ_INS5_IJNSA_ILi8EEESH_EEENS5_IJSH_SB_EEEEEEEvNS4_8identityENS4_13SM90_TMA_LOADES18_vS19_EENS_8epilogue10collective6detail29Sm90TmaWarpSpecializedAdapterINS1D_15DefaultEpilogueIaSJ_SJ_NS1C_6thread17LinearCombinationIaLi1EiiLNS1H_9ScaleType4KindE0ELNS_15FloatRoundStyleE2EaEENS1_15EpilogueDefaultEEEEEvvEEEEvNT_6ParamsE --------------------------
	.section	.nv.shared._ZN7cutlass13device_kernelINS_4gemm6kernel13GemmUniversalIN4cute5tupleIJiiiiEEENS1_10collective13CollectiveMmaINS1_34MainloopSm90TmaGmmaWarpSpecializedILi3ENS5_IJNS4_1CILi1EEENSA_ILi2EEESB_EEENS1_35KernelTmaWarpSpecializedCooperativeEEENS5_IJNSA_ILi256EEESG_NSA_ILi128EEEEEEaNS5_IJlSB_lEEEaSJ_NS4_8TiledMMAINS4_8MMA_AtomIJNS4_4SM904GMMA27MMA_64x256x32_S32S8S8_SS_TNEEEENS4_6LayoutINS5_IJSC_SB_SB_EEENS5_IJSB_NSA_ILi0EEESS_EEEEENS5_IJNS4_10UnderscoreESV_SV_EEEEENS4_23SM90_TMA_LOAD_MULTICASTENS4_14ComposedLayoutINS4_7SwizzleILi3ELi4ELi3EEENS4_18smem_ptr_flag_bitsILi8EEENSQ_INS5_IJNSA_ILi8EEESH_EEENS5_IJSH_SB_EEEEEEEvNS4_8identityENS4_13SM90_TMA_LOADES18_vS19_EENS_8epilogue10collective6detail29Sm90TmaWarpSpecializedAdapterINS1D_15DefaultEpilogueIaSJ_SJ_NS1C_6thread17LinearCombinationIaLi1EiiLNS1H_9ScaleType4KindE0ELNS_15FloatRoundStyleE2EaEENS1_15EpilogueDefaultEEEEEvvEEEEvNT_6ParamsE,"aw",@nobits
	.sectionflags	@""
	.align	16
	.zero		1024


//--------------------- .nv.shared.reserved.0     --------------------------
	.section	.nv.shared.reserved.0,"aw",@nobits
	.weak		__nv_reservedSMEM_offset_0_alias
	.size		__nv_reservedSMEM_offset_0_alias, 0, 0
	.other		__nv_reservedSMEM_offset_0_alias,@"STO_CUDA_RESERVED_SHARED STV_DEFAULT"
__nv_reservedSMEM_offset_0_alias:
	.zero		0


//--------------------- .nv.global                --------------------------
	.section	.nv.global,"aw",@nobits
.nv.global:
	.type		_ZN39_INTERNAL_b9887012_4_k_cu_19402fa6_55344cute1_E,@object
	.size		_ZN39_INTERNAL_b9887012_4_k_cu_19402fa6_55344cute1_E,(_ZN39_INTERNAL_b9887012_4_k_cu_19402fa6_55344cuda3std3__45__cpo6cbeginE - _ZN39_INTERNAL_b9887012_4_k_cu_19402fa6_55344cute1_E)
_ZN39_INTERNAL_b9887012_4_k_cu_19402fa6_55344cute1_E:
	.zero		1
	.type		_ZN39_INTERNAL_b9887012_4_k_cu_19402fa6_55344cuda3std3__45__cpo6cbeginE,@object
	.size		_ZN39_INTERNAL_b9887012_4_k_cu_19402fa6_55344cuda3std3__45__cpo6cbeginE,(_ZN39_INTERNAL_b9887012_4_k_cu_19402fa6_55344cuda3std3__48in_placeE - _ZN39_INTERNAL_b9887012_4_k_cu_19402fa6_55344cuda3std3__45__cpo6cbeginE)
_ZN39_INTERNAL_b9887012_4_k_cu_19402fa6_55344cuda3std3__45__cpo6cbeginE:
	.zero		1
	.type		_ZN39_INTERNAL_b9887012_4_k_cu_19402fa6_55344cuda3std3__48in_placeE,@object
	.size		_ZN39_INTERNAL_b9887012_4_k_cu_19402fa6_55344cuda3std3__48in_placeE,(_ZN39_INTERNAL_b9887012_4_k_cu_19402fa6_55344cuda3std6ranges3__45__cpo9iter_moveE - _ZN39_INTERNAL_b9887012_4_k_cu_19402fa6_55344cuda3std3__48in_placeE)
_ZN39_INTERNAL_b9887012_4_k_cu_19402fa6_55344cuda3std3__48in_placeE:
	.zero		1
	.type		_ZN39_INTERNAL_b9887012_4_k_cu_19402fa6_55344cuda3std6ranges3__45__cpo9iter_moveE,@object
	.size		_ZN39_INTERNAL_b9887012_4_k_cu_19402fa6_55344cuda3std6ranges3__45__cpo9iter_moveE,(_ZN39_INTERNAL_b9887012_4_k_cu_19402fa6_55344cuda3std3__45__cpo5beginE - _ZN39_INTERNAL_b9887012_4_k_cu_19402fa6_55344cuda3std6ranges3__45__cpo9iter_moveE)
_ZN39_INTERNAL_b9887012_4_k_cu_19402fa6_55344cuda3std6ranges3__45__cpo9iter_moveE:
	.zero		1
	.type		_ZN39_INTERNAL_b9887012_4_k_cu_19402fa6_55344cuda3std3__45__cpo5beginE,@object
	.size		_ZN39_INTERNAL_b9887012_4_k_cu_19402fa6_55344cuda3std3__45__cpo5beginE,(_ZN39_INTERNAL_b9887012_4_k_cu_19402fa6_55344cuda3std3__441_GLOBAL__N__b9887012_4_k_cu_19402fa6_55346ignoreE - _ZN39_INTERNAL_b9887012_4_k_cu_19402fa6_55344cuda3std3__45__cpo5beginE)
_ZN39_INTERNAL_b9887012_4_k_cu_19402fa6_55344cuda3std3__45__cpo5beginE:
	.zero		1
	.type		_ZN39_INTERNAL_b9887012_4_k_cu_19402fa6_55344cuda3std3__441_GLOBAL__N__b9887012_4_k_cu_19402fa6_55346ignoreE,@object
	.size		_ZN39_INTERNAL_b9887012_4_k_cu_19402fa6_55344cuda3std3__441_GLOBAL__N__b9887012_4_k_cu_19402fa6_55346ignoreE,(_ZN39_INTERNAL_b9887012_4_k_cu_19402fa6_55344cute7productE - _ZN39_INTERNAL_b9887012_4_k_cu_19402fa6_55344cuda3std3__441_GLOBAL__N__b9887012_4_k_cu_19402fa6_55346ignoreE)
_ZN39_INTERNAL_b9887012_4_k_cu_19402fa6_55344cuda3std3__441_GLOBAL__N__b9887012_4_k_cu_19402fa6_55346ignoreE:
	.zero		1
	.type		_ZN39_INTERNAL_b9887012_4_k_cu_19402fa6_55344cute7productE,@object
	.size		_ZN39_INTERNAL_b9887012_4_k_cu_19402fa6_55344cute7productE,(_ZN39_INTERNAL_b9887012_4_k_cu_19402fa6_55344cuda3std3__45__cpo3endE - _ZN39_INTERNAL_b9887012_4_k_cu_19402fa6_55344cute7productE)
_ZN39_INTERNAL_b9887012_4_k_cu_19402fa6_55344cute7productE:
	.zero		1
	.type		_ZN39_INTERNAL_b9887012_4_k_cu_19402fa6_55344cuda3std3__45__cpo3endE,@object
	.size		_ZN39_INTERNAL_b9887012_4_k_cu_19402fa6_55344cuda3std3__45__cpo3endE,(_ZN39_INTERNAL_b9887012_4_k_cu_19402fa6_55344cuda3std3__419piecewise_constructE - _ZN39_INTERNAL_b9887012_4_k_cu_19402fa6_55344cuda3std3__45__cpo3endE)
_ZN39_INTERNAL_b9887012_4_k_cu_19402fa6_55344cuda3std3__45__cpo3endE:
	.zero		1
	.type		_ZN39_INTERNAL_b9887012_4_k_cu_19402fa6_55344cuda3std3__419piecewise_constructE,@object
	.size		_ZN39_INTERNAL_b9887012_4_k_cu_19402fa6_55344cuda3std3__419piecewise_constructE,(_ZN39_INTERNAL_b9887012_4_k_cu_19402fa6_55344cuda3std3__45__cpo4cendE - _ZN39_INTERNAL_b9887012_4_k_cu_19402fa6_55344cuda3std3__419piecewise_constructE)
_ZN39_INTERNAL_b9887012_4_k_cu_19402fa6_55344cuda3std3__419piecewise_constructE:
	.zero		1
	.type		_ZN39_INTERNAL_b9887012_4_k_cu_19402fa6_55344cuda3std3__45__cpo4cendE,@object
	.size		_ZN39_INTERNAL_b9887012_4_k_cu_19402fa6_55344cuda3std3__45__cpo4cendE,(_ZN39_INTERNAL_b9887012_4_k_cu_19402fa6_55344cuda3std6ranges3__45__cpo4swapE - _ZN39_INTERNAL_b9887012_4_k_cu_19402fa6_55344cuda3std3__45__cpo4cendE)
_ZN39_INTERNAL_b9887012_4_k_cu_19402fa6_55344cuda3std3__45__cpo4cendE:
	.zero		1
	.type		_ZN39_INTERNAL_b9887012_4_k_cu_19402fa6_55344cuda3std6ranges3__45__cpo4swapE,@object
	.size		_ZN39_INTERNAL_b9887012_4_k_cu_19402fa6_55344cuda3std6ranges3__45__cpo4swapE,(.L_8 - _ZN39_INTERNAL_b9887012_4_k_cu_19402fa6_55344cuda3std6ranges3__45__cpo4swapE)
_ZN39_INTERNAL_b9887012_4_k_cu_19402fa6_55344cuda3std6ranges3__45__cpo4swapE:
	.zero		1
.L_8:


//--------------------- .nv.constant0._ZN7cutlass13device_kernelINS_4gemm6kernel13GemmUniversalIN4cute5tupleIJiiiiEEENS1_10collective13CollectiveMmaINS1_34MainloopSm90TmaGmmaWarpSpecializedILi3ENS5_IJNS4_1CILi1EEENSA_ILi2EEESB_EEENS1_35KernelTmaWarpSpecializedCooperativeEEENS5_IJNSA_ILi256EEESG_NSA_ILi128EEEEEEaNS5_IJlSB_lEEEaSJ_NS4_8TiledMMAINS4_8MMA_AtomIJNS4_4SM904GMMA27MMA_64x256x32_S32S8S8_SS_TNEEEENS4_6LayoutINS5_IJSC_SB_SB_EEENS5_IJSB_NSA_ILi0EEESS_EEEEENS5_IJNS4_10UnderscoreESV_SV_EEEEENS4_23SM90_TMA_LOAD_MULTICASTENS4_14ComposedLayoutINS4_7SwizzleILi3ELi4ELi3EEENS4_18smem_ptr_flag_bitsILi8EEENSQ_INS5_IJNSA_ILi8EEESH_EEENS5_IJSH_SB_EEEEEEEvNS4_8identityENS4_13SM90_TMA_LOADES18_vS19_EENS_8epilogue10collective6detail29Sm90TmaWarpSpecializedAdapterINS1D_15DefaultEpilogueIaSJ_SJ_NS1C_6thread17LinearCombinationIaLi1EiiLNS1H_9ScaleType4KindE0ELNS_15FloatRoundStyleE2EaEENS1_15EpilogueDefaultEEEEEvvEEEEvNT_6ParamsE --------------------------
	.section	.nv.constant0._ZN7cutlass13device_kernelINS_4gemm6kernel13GemmUniversalIN4cute5tupleIJiiiiEEENS1_10collective13CollectiveMmaINS1_34MainloopSm90TmaGmmaWarpSpecializedILi3ENS5_IJNS4_1CILi1EEENSA_ILi2EEESB_EEENS1_35KernelTmaWarpSpecializedCooperativeEEENS5_IJNSA_ILi256EEESG_NSA_ILi128EEEEEEaNS5_IJlSB_lEEEaSJ_NS4_8TiledMMAINS4_8MMA_AtomIJNS4_4SM904GMMA27MMA_64x256x32_S32S8S8_SS_TNEEEENS4_6LayoutINS5_IJSC_SB_SB_EEENS5_IJSB_NSA_ILi0EEESS_EEEEENS5_IJNS4_10UnderscoreESV_SV_EEEEENS4_23SM90_TMA_LOAD_MULTICASTENS4_14ComposedLayoutINS4_7SwizzleILi3ELi4ELi3EEENS4_18smem_ptr_flag_bitsILi8EEENSQ_INS5_IJNSA_ILi8EEESH_EEENS5_IJSH_SB_EEEEEEEvNS4_8identityENS4_13SM90_TMA_LOADES18_vS19_EENS_8epilogue10collective6detail29Sm90TmaWarpSpecializedAdapterINS1D_15DefaultEpilogueIaSJ_SJ_NS1C_6thread17LinearCombinationIaLi1EiiLNS1H_9ScaleType4KindE0ELNS_15FloatRoundStyleE2EaEENS1_15EpilogueDefaultEEEEEvvEEEEvNT_6ParamsE,"a",@progbits
	.sectionflags	@""
	.align	4
.nv.constant0._ZN7cutlass13device_kernelINS_4gemm6kernel13GemmUniversalIN4cute5tupleIJiiiiEEENS1_10collective13CollectiveMmaINS1_34MainloopSm90TmaGmmaWarpSpecializedILi3ENS5_IJNS4_1CILi1EEENSA_ILi2EEESB_EEENS1_35KernelTmaWarpSpecializedCooperativeEEENS5_IJNSA_ILi256EEESG_NSA_ILi128EEEEEEaNS5_IJlSB_lEEEaSJ_NS4_8TiledMMAINS4_8MMA_AtomIJNS4_4SM904GMMA27MMA_64x256x32_S32S8S8_SS_TNEEEENS4_6LayoutINS5_IJSC_SB_SB_EEENS5_IJSB_NSA_ILi0EEESS_EEEEENS5_IJNS4_10UnderscoreESV_SV_EEEEENS4_23SM90_TMA_LOAD_MULTICASTENS4_14ComposedLayoutINS4_7SwizzleILi3ELi4ELi3EEENS4_18smem_ptr_flag_bitsILi8EEENSQ_INS5_IJNSA_ILi8EEESH_EEENS5_IJSH_SB_EEEEEEEvNS4_8identityENS4_13SM90_TMA_LOADES18_vS19_EENS_8epilogue10collective6detail29Sm90TmaWarpSpecializedAdapterINS1D_15DefaultEpilogueIaSJ_SJ_NS1C_6thread17LinearCombinationIaLi1EiiLNS1H_9ScaleType4KindE0ELNS_15FloatRoundStyleE2EaEENS1_15EpilogueDefaultEEEEEvvEEEEvNT_6ParamsE:
	.zero		1664


//--------------------- SYMBOLS --------------------------

	.type		.nv.reservedSmem.offset0,@object
	.size		.nv.reservedSmem.offset0,0x4
	.type		__assertfail,@function
